// auto-generated by cutlass_sweep.gemm — config: {"arch": "sm_90", "cluster_m": 1, "cluster_n": 1, "dtype": "bf16", "dtype_b": "bf16", "layout": "nt", "stages": 0, "tile_k": 16, "tile_m": 128, "tile_n": 384}
#include "cutlass/cutlass.h"
#include "cutlass/gemm/collective/collective_builder.hpp"
#include "cutlass/gemm/device/gemm_universal_adapter.h"
#include "cutlass/gemm/kernel/gemm_universal.hpp"
#include "cutlass/epilogue/collective/collective_builder.hpp"

using ElemA = cutlass::bfloat16_t;
using ElemB = cutlass::bfloat16_t;
using ElemCD = cutlass::bfloat16_t;
using Acc  = float;
using TileShape    = cute::Shape<cute::_128, cute::_384, cute::_16>;
using ClusterShape = cute::Shape<cute::_1, cute::_1, cute::_1>;

using CollectiveEpilogue = typename cutlass::epilogue::collective::CollectiveBuilder<
    cutlass::arch::Sm90, cutlass::arch::OpClassTensorOp,
    TileShape, ClusterShape,
    cutlass::epilogue::collective::EpilogueTileAuto,
    Acc, Acc,
    ElemCD, cutlass::layout::RowMajor, 128 / cutlass::sizeof_bits<ElemCD>::value,
    ElemCD, cutlass::layout::RowMajor, 128 / cutlass::sizeof_bits<ElemCD>::value,
    cutlass::epilogue::collective::EpilogueScheduleAuto
  >::CollectiveOp;

using CollectiveMainloop = typename cutlass::gemm::collective::CollectiveBuilder<
    cutlass::arch::Sm90, cutlass::arch::OpClassTensorOp,
    ElemA, cutlass::layout::RowMajor, 128 / cutlass::sizeof_bits<ElemA>::value,
    ElemB, cutlass::layout::ColumnMajor, 128 / cutlass::sizeof_bits<ElemB>::value,
    Acc,
    TileShape, ClusterShape,
    cutlass::gemm::collective::StageCountAutoCarveout<static_cast<int>(sizeof(typename CollectiveEpilogue::SharedStorage))>,
    cutlass::gemm::collective::KernelScheduleAuto
  >::CollectiveOp;

using GemmKernel = cutlass::gemm::kernel::GemmUniversal<
    cute::Shape<int,int,int,int>,
    CollectiveMainloop,
    CollectiveEpilogue
>;
using Gemm = cutlass::gemm::device::GemmUniversalAdapter<GemmKernel>;

// Force the device kernel symbol into the cubin without needing a host main.
auto* _anchor = &cutlass::device_kernel<GemmKernel>;


// ===== COMPILED SASS (sm_90a) =====

	.target	sm_90a

	.elftype	@"ET_EXEC"


//--------------------- .note.nv.tkinfo           --------------------------
	.section	.note.nv.tkinfo,"",@"SHT_NOTE"
	.sectionflags	@"SHF_NOTE_NV_TKINFO"
	.tkinfo
        /*0018*/ 	.word	0x00000002
        /*0030*/ 	.string	""
        /*0030*/ 	.string	"ptxas"
        /*0030*/ 	.string	"Cuda compilation tools, release 13.0, V13.0.88"
        /*0030*/ 	.string	"Build cuda_13.0.r13.0/compiler.36424714_0"
        /*0030*/ 	.string	"-arch sm_90a -m 64 "



//--------------------- .note.nv.cuinfo           --------------------------
	.section	.note.nv.cuinfo,"",@"SHT_NOTE"
	.sectionflags	@"SHF_NOTE_NV_CUINFO"
        /*0018*/ 	.short	0x0002
        /*001a*/ 	.short	0x005a
        /*001c*/ 	.short	0x0082
	.zero		2


//--------------------- .nv.info                  --------------------------
	.section	.nv.info,"",@"SHT_CUDA_INFO"
	.align	4


	//----- nvinfo : EIATTR_REGCOUNT
	.align		4
        /*0000*/ 	.byte	0x04, 0x2f
        /*0002*/ 	.short	(.L_15 - .L_14)
	.align		4
.L_14:
        /*0004*/ 	.word	index@(_ZN7cutlass13device_kernelINS_4gemm6kernel13GemmUniversalIN4cute5tupleIJiiiiEEENS1_10collective13CollectiveMmaINS1_34MainloopSm90TmaGmmaWarpSpecializedILi14ENS5_IJNS4_1CILi1EEESB_SB_EEENS1_35KernelTmaWarpSpecializedCooperativeEEENS5_IJNSA_ILi128EEENSA_ILi384EEENSA_ILi16EEEEEENS_10bfloat16_tENS5_IJlSB_lEEESJ_SK_NS4_8TiledMMAINS4_8MMA_AtomIJNS4_4SM904GMMA28MMA_64x192x16_F32BF16BF16_SSILNSO_5MajorE0ELSQ_0ELNSO_7ScaleInE1ELSR_1EEEEEENS4_6LayoutINS5_IJNSA_ILi2EEESB_SB_EEENS5_IJSB_NSA_ILi0EEESX_EEEEENS5_IJNS4_10UnderscoreES10_S10_EEEEENS4_13SM90_TMA_LOADENS4_14ComposedLayoutINS4_7SwizzleILi1ELi4ELi3EEENS4_18smem_ptr_flag_bitsILi16EEENSU_INS5_IJNSA_ILi8EEESH_EEENS5_IJSH_SB_EEEEEEEvNS4_8identityES13_S1D_vS1E_EENS_8epilogue10collective6detail29Sm90TmaWarpSpecializedAdapterINS1H_15DefaultEpilogueISJ_SK_SK_NS1G_6thread17LinearCombinationISJ_Li1EffLNS1L_9ScaleType4KindE0ELNS_15FloatRoundStyleE2ESJ_EENS1_15EpilogueDefaultEEEEEvvEEEEvNT_6ParamsE)
        /*0008*/ 	.word	0x000000a8


	//----- nvinfo : EIATTR_FRAME_SIZE
	.align		4
.L_15:
        /*000c*/ 	.byte	0x04, 0x11
        /*000e*/ 	.short	(.L_17 - .L_16)
	.align		4
.L_16:
        /*0010*/ 	.word	index@(_ZN7cutlass13device_kernelINS_4gemm6kernel13GemmUniversalIN4cute5tupleIJiiiiEEENS1_10collective13CollectiveMmaINS1_34MainloopSm90TmaGmmaWarpSpecializedILi14ENS5_IJNS4_1CILi1EEESB_SB_EEENS1_35KernelTmaWarpSpecializedCooperativeEEENS5_IJNSA_ILi128EEENSA_ILi384EEENSA_ILi16EEEEEENS_10bfloat16_tENS5_IJlSB_lEEESJ_SK_NS4_8TiledMMAINS4_8MMA_AtomIJNS4_4SM904GMMA28MMA_64x192x16_F32BF16BF16_SSILNSO_5MajorE0ELSQ_0ELNSO_7ScaleInE1ELSR_1EEEEEENS4_6LayoutINS5_IJNSA_ILi2EEESB_SB_EEENS5_IJSB_NSA_ILi0EEESX_EEEEENS5_IJNS4_10UnderscoreES10_S10_EEEEENS4_13SM90_TMA_LOADENS4_14ComposedLayoutINS4_7SwizzleILi1ELi4ELi3EEENS4_18smem_ptr_flag_bitsILi16EEENSU_INS5_IJNSA_ILi8EEESH_EEENS5_IJSH_SB_EEEEEEEvNS4_8identityES13_S1D_vS1E_EENS_8epilogue10collective6detail29Sm90TmaWarpSpecializedAdapterINS1H_15DefaultEpilogueISJ_SK_SK_NS1G_6thread17LinearCombinationISJ_Li1EffLNS1L_9ScaleType4KindE0ELNS_15FloatRoundStyleE2ESJ_EENS1_15EpilogueDefaultEEEEEvvEEEEvNT_6ParamsE)
        /*0014*/ 	.word	0x00000008


	//----- nvinfo : EIATTR_MIN_STACK_SIZE
	.align		4
.L_17:
        /*0018*/ 	.byte	0x04, 0x12
        /*001a*/ 	.short	(.L_19 - .L_18)
	.align		4
.L_18:
        /*001c*/ 	.word	index@(_ZN7cutlass13device_kernelINS_4gemm6kernel13GemmUniversalIN4cute5tupleIJiiiiEEENS1_10collective13CollectiveMmaINS1_34MainloopSm90TmaGmmaWarpSpecializedILi14ENS5_IJNS4_1CILi1EEESB_SB_EEENS1_35KernelTmaWarpSpecializedCooperativeEEENS5_IJNSA_ILi128EEENSA_ILi384EEENSA_ILi16EEEEEENS_10bfloat16_tENS5_IJlSB_lEEESJ_SK_NS4_8TiledMMAINS4_8MMA_AtomIJNS4_4SM904GMMA28MMA_64x192x16_F32BF16BF16_SSILNSO_5MajorE0ELSQ_0ELNSO_7ScaleInE1ELSR_1EEEEEENS4_6LayoutINS5_IJNSA_ILi2EEESB_SB_EEENS5_IJSB_NSA_ILi0EEESX_EEEEENS5_IJNS4_10UnderscoreES10_S10_EEEEENS4_13SM90_TMA_LOADENS4_14ComposedLayoutINS4_7SwizzleILi1ELi4ELi3EEENS4_18smem_ptr_flag_bitsILi16EEENSU_INS5_IJNSA_ILi8EEESH_EEENS5_IJSH_SB_EEEEEEEvNS4_8identityES13_S1D_vS1E_EENS_8epilogue10collective6detail29Sm90TmaWarpSpecializedAdapterINS1H_15DefaultEpilogueISJ_SK_SK_NS1G_6thread17LinearCombinationISJ_Li1EffLNS1L_9ScaleType4KindE0ELNS_15FloatRoundStyleE2ESJ_EENS1_15EpilogueDefaultEEEEEvvEEEEvNT_6ParamsE)
        /*0020*/ 	.word	0x00000008
.L_19:


//--------------------- .nv.compat                --------------------------
	.section	.nv.compat,"",@"SHT_CUDA_COMPAT_INFO"
	.align	4
        /*0000*/ 	.byte	0x02, 0x09, 0x01, 0x00, 0x02, 0x02, 0x04, 0x00, 0x02, 0x05, 0x05, 0x00, 0x03, 0x07, 0x01, 0x01
        /*0010*/ 	.byte	0x02, 0x03, 0x01, 0x00, 0x02, 0x06, 0x01, 0x00, 0x04, 0x0b, 0x08, 0x00, 0x00, 0x00, 0x00, 0x00
        /*0020*/ 	.byte	0x00, 0x00, 0x00, 0x00


//--------------------- .nv.info._ZN7cutlass13device_kernelINS_4gemm6kernel13GemmUniversalIN4cute5tupleIJiiiiEEENS1_10collective13CollectiveMmaINS1_34MainloopSm90TmaGmmaWarpSpecializedILi14ENS5_IJNS4_1CILi1EEESB_SB_EEENS1_35KernelTmaWarpSpecializedCooperativeEEENS5_IJNSA_ILi128EEENSA_ILi384EEENSA_ILi16EEEEEENS_10bfloat16_tENS5_IJlSB_lEEESJ_SK_NS4_8TiledMMAINS4_8MMA_AtomIJNS4_4SM904GMMA28MMA_64x192x16_F32BF16BF16_SSILNSO_5MajorE0ELSQ_0ELNSO_7ScaleInE1ELSR_1EEEEEENS4_6LayoutINS5_IJNSA_ILi2EEESB_SB_EEENS5_IJSB_NSA_ILi0EEESX_EEEEENS5_IJNS4_10UnderscoreES10_S10_EEEEENS4_13SM90_TMA_LOADENS4_14ComposedLayoutINS4_7SwizzleILi1ELi4ELi3EEENS4_18smem_ptr_flag_bitsILi16EEENSU_INS5_IJNSA_ILi8EEESH_EEENS5_IJSH_SB_EEEEEEEvNS4_8identityES13_S1D_vS1E_EENS_8epilogue10collective6detail29Sm90TmaWarpSpecializedAdapterINS1H_15DefaultEpilogueISJ_SK_SK_NS1G_6thread17LinearCombinationISJ_Li1EffLNS1L_9ScaleType4KindE0ELNS_15FloatRoundStyleE2ESJ_EENS1_15EpilogueDefaultEEEEEvvEEEEvNT_6ParamsE --------------------------
	.section	.nv.info._ZN7cutlass13device_kernelINS_4gemm6kernel13GemmUniversalIN4cute5tupleIJiiiiEEENS1_10collective13CollectiveMmaINS1_34MainloopSm90TmaGmmaWarpSpecializedILi14ENS5_IJNS4_1CILi1EEESB_SB_EEENS1_35KernelTmaWarpSpecializedCooperativeEEENS5_IJNSA_ILi128EEENSA_ILi384EEENSA_ILi16EEEEEENS_10bfloat16_tENS5_IJlSB_lEEESJ_SK_NS4_8TiledMMAINS4_8MMA_AtomIJNS4_4SM904GMMA28MMA_64x192x16_F32BF16BF16_SSILNSO_5MajorE0ELSQ_0ELNSO_7ScaleInE1ELSR_1EEEEEENS4_6LayoutINS5_IJNSA_ILi2EEESB_SB_EEENS5_IJSB_NSA_ILi0EEESX_EEEEENS5_IJNS4_10UnderscoreES10_S10_EEEEENS4_13SM90_TMA_LOADENS4_14ComposedLayoutINS4_7SwizzleILi1ELi4ELi3EEENS4_18smem_ptr_flag_bitsILi16EEENSU_INS5_IJNSA_ILi8EEESH_EEENS5_IJSH_SB_EEEEEEEvNS4_8identityES13_S1D_vS1E_EENS_8epilogue10collective6detail29Sm90TmaWarpSpecializedAdapterINS1H_15DefaultEpilogueISJ_SK_SK_NS1G_6thread17LinearCombinationISJ_Li1EffLNS1L_9ScaleType4KindE0ELNS_15FloatRoundStyleE2ESJ_EENS1_15EpilogueDefaultEEEEEvvEEEEvNT_6ParamsE,"",@"SHT_CUDA_INFO"
	.sectionflags	@""
	.align	4


	//----- nvinfo : EIATTR_CUDA_API_VERSION
	.align		4
        /*0000*/ 	.byte	0x04, 0x37
        /*0002*/ 	.short	(.L_21 - .L_20)
.L_20:
        /*0004*/ 	.word	0x00000082


	//----- nvinfo : EIATTR_KPARAM_INFO
	.align		4
.L_21:
        /*0008*/ 	.byte	0x04, 0x17
        /*000a*/ 	.short	(.L_23 - .L_22)
.L_22:
        /*000c*/ 	.word	0x00000000
        /*0010*/ 	.short	0x0000
        /*0012*/ 	.short	0x0070
        /*0014*/ 	.byte	0x00, 0xf0, 0x01, 0x10


	//----- nvinfo : EIATTR_SPARSE_MMA_MASK
	.align		4
.L_23:
        /*0018*/ 	.byte	0x03, 0x50
        /*001a*/ 	.short	0x0000


	//----- nvinfo : EIATTR_MAXREG_COUNT
	.align		4
        /*001c*/ 	.byte	0x03, 0x1b
        /*001e*/ 	.short	0x00a8


	//----- nvinfo : EIATTR_NUM_BARRIERS
	.align		4
        /*0020*/ 	.byte	0x02, 0x4c
        /*0022*/ 	.byte	0x01
	.zero		1


	//----- nvinfo : EIATTR_EXTERNS
	.align		4
        /*0024*/ 	.byte	0x04, 0x0f
        /*0026*/ 	.short	(.L_25 - .L_24)


	//   ....[0]....
	.align		4
.L_24:
        /*0028*/ 	.word	index@(__assertfail)


	//----- nvinfo : EIATTR_ANNOTATIONS
	.align		4
.L_25:
        /*002c*/ 	.byte	0x04, 0x55
        /*002e*/ 	.short	(.L_27 - .L_26)


	//   ....[0]....
.L_26:
        /*0030*/ 	.word	0x00000001
        /*0034*/ 	.byte	0xb0, 0x07, 0x00, 0x00, 0x01, 0x00, 0x00, 0x00, 0x50, 0x0d, 0x00, 0x00, 0x01, 0x00, 0x00, 0x00
        /*0044*/ 	.byte	0x60, 0x19, 0x00, 0x00, 0x01, 0x00, 0x00, 0x00, 0xb0, 0x0e, 0x01, 0x00


	//----- nvinfo : EIATTR_MERCURY_ISA_VERSION
	.align		4
.L_27:
        /*0050*/ 	.byte	0x03, 0x5f
        /*0052*/ 	.short	0x0101


	//----- nvinfo : EIATTR_INT_WARP_WIDE_INSTR_OFFSETS
	.align		4
        /*0054*/ 	.byte	0x04, 0x31
        /*0056*/ 	.short	(.L_29 - .L_28)


	//   ....[0]....
.L_28:
        /*0058*/ 	.word	0x00000540


	//   ....[1]....
        /*005c*/ 	.word	0x00000550


	//   ....[2]....
        /*0060*/ 	.word	0x00000630


	//----- nvinfo : EIATTR_COOP_GROUP_MASK_REGIDS
	.align		4
.L_29:
        /*0064*/ 	.byte	0x04, 0x29
        /*0066*/ 	.short	(.L_31 - .L_30)


	//   ....[0]....
.L_30:
        /*0068*/ 	.word	0xffffffff


	//   ....[1]....
        /*006c*/ 	.word	0xffffffff


	//   ....[2]....
        /*0070*/ 	.word	0xffffffff


	//   ....[3]....
        /*0074*/ 	.word	0xffffffff


	//   ....[4]....
        /*0078*/ 	.word	0xffffffff


	//----- nvinfo : EIATTR_COOP_GROUP_INSTR_OFFSETS
	.align		4
.L_31:
        /*007c*/ 	.byte	0x04, 0x28
        /*007e*/ 	.short	(.L_33 - .L_32)


	//   ....[0]....
.L_32:
        /*0080*/ 	.word	0x00000070


	//   ....[1]....
        /*0084*/ 	.word	0x00000080


	//   ....[2]....
        /*0088*/ 	.word	0x00000140


	//   ....[3]....
        /*008c*/ 	.word	0x00000440


	//   ....[4]....
        /*0090*/ 	.word	0x00001100


	//----- nvinfo : EIATTR_REG_RECONFIG
	.align		4
.L_33:
        /*0094*/ 	.byte	0x01, 0x54
	.zero		2


	//----- nvinfo : EIATTR_SYSCALL_OFFSETS
	.align		4
        /*0098*/ 	.byte	0x04, 0x46
        /*009a*/ 	.short	(.L_35 - .L_34)


	//   ....[0]....
.L_34:
        /*009c*/ 	.word	0x000012c0


	//----- nvinfo : EIATTR_MBARRIER_INSTR_OFFSETS
	.align		4
.L_35:
        /*00a0*/ 	.byte	0x04, 0x39
        /*00a2*/ 	.short	(.L_37 - .L_36)


	//   ....[0]....
.L_36:
        /*00a4*/ 	.word	0x00000260
        /*00a8*/ 	.word	0x000000ff
        /*00ac*/ 	.word	0x00000000
        /*00b0*/ 	.short	0x0100
        /*00b2*/ 	.byte	0x08
	.zero		1


	//   ....[1]....
        /*00b4*/ 	.word	0x00000270
        /*00b8*/ 	.word	0x000000ff
        /*00bc*/ 	.word	0x00000070
        /*00c0*/ 	.short	0x0100
        /*00c2*/ 	.byte	0x08
	.zero		1


	//   ....[2]....
        /*00c4*/ 	.word	0x00000280
        /*00c8*/ 	.word	0x000000ff
        /*00cc*/ 	.word	0x00000008
        /*00d0*/ 	.short	0x0100
        /*00d2*/ 	.byte	0x08
	.zero		1


	//   ....[3]....
        /*00d4*/ 	.word	0x00000290
        /*00d8*/ 	.word	0x000000ff
        /*00dc*/ 	.word	0x00000078
        /*00e0*/ 	.short	0x0100
        /*00e2*/ 	.byte	0x08
	.zero		1


	//   ....[4]....
        /*00e4*/ 	.word	0x000002a0
        /*00e8*/ 	.word	0x000000ff
        /*00ec*/ 	.word	0x00000010
        /*00f0*/ 	.short	0x0100
        /*00f2*/ 	.byte	0x08
	.zero		1


	//   ....[5]....
        /*00f4*/ 	.word	0x000002b0
        /*00f8*/ 	.word	0x000000ff
        /*00fc*/ 	.word	0x00000080
        /*0100*/ 	.short	0x0100
        /*0102*/ 	.byte	0x08
	.zero		1


	//   ....[6]....
        /*0104*/ 	.word	0x000002c0
        /*0108*/ 	.word	0x000000ff
        /*010c*/ 	.word	0x00000018
        /*0110*/ 	.short	0x0100
        /*0112*/ 	.byte	0x08
	.zero		1


	//   ....[7]....
        /*0114*/ 	.word	0x000002d0
        /*0118*/ 	.word	0x000000ff
        /*011c*/ 	.word	0x00000088
        /*0120*/ 	.short	0x0100
        /*0122*/ 	.byte	0x08
	.zero		1


	//   ....[8]....
        /*0124*/ 	.word	0x000002e0
        /*0128*/ 	.word	0x000000ff
        /*012c*/ 	.word	0x00000020
        /*0130*/ 	.short	0x0100
        /*0132*/ 	.byte	0x08
	.zero		1


	//   ....[9]....
        /*0134*/ 	.word	0x000002f0
        /*0138*/ 	.word	0x000000ff
        /*013c*/ 	.word	0x00000090
        /*0140*/ 	.short	0x0100
        /*0142*/ 	.byte	0x08
	.zero		1


	//   ....[10]....
        /*0144*/ 	.word	0x00000300
        /*0148*/ 	.word	0x000000ff
        /*014c*/ 	.word	0x00000028
        /*0150*/ 	.short	0x0100
        /*0152*/ 	.byte	0x08
	.zero		1


	//   ....[11]....
        /*0154*/ 	.word	0x00000310
        /*0158*/ 	.word	0x000000ff
        /*015c*/ 	.word	0x00000098
        /*0160*/ 	.short	0x0100
        /*0162*/ 	.byte	0x08
	.zero		1


	//   ....[12]....
        /*0164*/ 	.word	0x00000320
        /*0168*/ 	.word	0x000000ff
        /*016c*/ 	.word	0x00000030
        /*0170*/ 	.short	0x0100
        /*0172*/ 	.byte	0x08
	.zero		1


	//   ....[13]....
        /*0174*/ 	.word	0x00000330
        /*0178*/ 	.word	0x000000ff
        /*017c*/ 	.word	0x000000a0
        /*0180*/ 	.short	0x0100
        /*0182*/ 	.byte	0x08
	.zero		1


	//   ....[14]....
        /*0184*/ 	.word	0x00000340
        /*0188*/ 	.word	0x000000ff
        /*018c*/ 	.word	0x00000038
        /*0190*/ 	.short	0x0100
        /*0192*/ 	.byte	0x08
	.zero		1


	//   ....[15]....
        /*0194*/ 	.word	0x00000350
        /*0198*/ 	.word	0x000000ff
        /*019c*/ 	.word	0x000000a8
        /*01a0*/ 	.short	0x0100
        /*01a2*/ 	.byte	0x08
	.zero		1


	//   ....[16]....
        /*01a4*/ 	.word	0x00000360
        /*01a8*/ 	.word	0x000000ff
        /*01ac*/ 	.word	0x00000040
        /*01b0*/ 	.short	0x0100
        /*01b2*/ 	.byte	0x08
	.zero		1


	//   ....[17]....
        /*01b4*/ 	.word	0x00000370
        /*01b8*/ 	.word	0x000000ff
        /*01bc*/ 	.word	0x000000b0
        /*01c0*/ 	.short	0x0100
        /*01c2*/ 	.byte	0x08
	.zero		1


	//   ....[18]....
        /*01c4*/ 	.word	0x00000380
        /*01c8*/ 	.word	0x000000ff
        /*01cc*/ 	.word	0x00000048
        /*01d0*/ 	.short	0x0100
        /*01d2*/ 	.byte	0x08
	.zero		1


	//   ....[19]....
        /*01d4*/ 	.word	0x00000390
        /*01d8*/ 	.word	0x000000ff
        /*01dc*/ 	.word	0x000000b8
        /*01e0*/ 	.short	0x0100
        /*01e2*/ 	.byte	0x08
	.zero		1


	//   ....[20]....
        /*01e4*/ 	.word	0x000003a0
        /*01e8*/ 	.word	0x000000ff
        /*01ec*/ 	.word	0x00000050
        /*01f0*/ 	.short	0x0100
        /*01f2*/ 	.byte	0x08
	.zero		1


	//   ....[21]....
        /*01f4*/ 	.word	0x000003b0
        /*01f8*/ 	.word	0x000000ff
        /*01fc*/ 	.word	0x000000c0
        /*0200*/ 	.short	0x0100
        /*0202*/ 	.byte	0x08
	.zero		1


	//   ....[22]....
        /*0204*/ 	.word	0x000003c0
        /*0208*/ 	.word	0x000000ff
        /*020c*/ 	.word	0x00000058
        /*0210*/ 	.short	0x0100
        /*0212*/ 	.byte	0x08
	.zero		1


	//   ....[23]....
        /*0214*/ 	.word	0x000003d0
        /*0218*/ 	.word	0x000000ff
        /*021c*/ 	.word	0x000000c8
        /*0220*/ 	.short	0x0100
        /*0222*/ 	.byte	0x08
	.zero		1


	//   ....[24]....
        /*0224*/ 	.word	0x000003e0
        /*0228*/ 	.word	0x000000ff
        /*022c*/ 	.word	0x00000060
        /*0230*/ 	.short	0x0100
        /*0232*/ 	.byte	0x08
	.zero		1


	//   ....[25]....
        /*0234*/ 	.word	0x000003f0
        /*0238*/ 	.word	0x000000ff
        /*023c*/ 	.word	0x000000d0
        /*0240*/ 	.short	0x0100
        /*0242*/ 	.byte	0x08
	.zero		1


	//   ....[26]....
        /*0244*/ 	.word	0x00000400
        /*0248*/ 	.word	0x000000ff
        /*024c*/ 	.word	0x00000068
        /*0250*/ 	.short	0x0100
        /*0252*/ 	.byte	0x08
	.zero		1


	//   ....[27]....
        /*0254*/ 	.word	0x00000410
        /*0258*/ 	.word	0x000000ff
        /*025c*/ 	.word	0x000000d8
        /*0260*/ 	.short	0x0100
        /*0262*/ 	.byte	0x08
	.zero		1


	//   ....[28]....
        /*0264*/ 	.word	0x000006a0
        /*0268*/ 	.word	0x000000ff
        /*026c*/ 	.word	0x000000f0
        /*0270*/ 	.short	0x0100
        /*0272*/ 	.byte	0x06
	.zero		1


	//   ....[29]....
        /*0274*/ 	.word	0x00000700
        /*0278*/ 	.word	0x000000ff
        /*027c*/ 	.word	0x000000f8
        /*0280*/ 	.short	0x0100
        /*0282*/ 	.byte	0x06
	.zero		1


	//   ....[30]....
        /*0284*/ 	.word	0x00001350
        /*0288*/ 	.word	0x00000003
        /*028c*/ 	.word	0x00000000
        /*0290*/ 	.short	0x010a
        /*0292*/ 	.byte	0x3f
	.zero		1


	//   ....[31]....
        /*0294*/ 	.word	0x00001390
        /*0298*/ 	.word	0x00000003
        /*029c*/ 	.word	0x00000000
        /*02a0*/ 	.short	0x010a
        /*02a2*/ 	.byte	0x3f
	.zero		1


	//   ....[32]....
        /*02a4*/ 	.word	0x000015f0
        /*02a8*/ 	.word	0x000000ff
        /*02ac*/ 	.word	0x00000000
        /*02b0*/ 	.short	0x010a
        /*02b2*/ 	.byte	0x04
	.zero		1


	//   ....[33]....
        /*02b4*/ 	.word	0x00001630
        /*02b8*/ 	.word	0x000000ff
        /*02bc*/ 	.word	0x00000000
        /*02c0*/ 	.short	0x010a
        /*02c2*/ 	.byte	0x04
	.zero		1


	//   ....[34]....
        /*02c4*/ 	.word	0x00001770
        /*02c8*/ 	.word	0x000000ff
        /*02cc*/ 	.word	0x00000000
        /*02d0*/ 	.short	0x0101
        /*02d2*/ 	.byte	0x04
	.zero		1


	//   ....[35]....
        /*02d4*/ 	.word	0x00001930
        /*02d8*/ 	.word	0x00000000
        /*02dc*/ 	.word	0x00000000
        /*02e0*/ 	.short	0x0101
        /*02e2*/ 	.byte	0x3f
	.zero		1


	//   ....[36]....
        /*02e4*/ 	.word	0x00011870
        /*02e8*/ 	.word	0x0000000e
        /*02ec*/ 	.word	0x00000070
        /*02f0*/ 	.short	0x010a
        /*02f2*/ 	.byte	0x3f
	.zero		1


	//   ....[37]....
        /*02f4*/ 	.word	0x00011c00
        /*02f8*/ 	.word	0x00000006
        /*02fc*/ 	.word	0x000000f8
        /*0300*/ 	.short	0x0101
        /*0302*/ 	.byte	0x3f
	.zero		1


	//   ....[38]....
        /*0304*/ 	.word	0x00012330
        /*0308*/ 	.word	0x00000007
        /*030c*/ 	.word	0x00000000
        /*0310*/ 	.short	0x010a
        /*0312*/ 	.byte	0x3f
	.zero		1


	//   ....[39]....
        /*0314*/ 	.word	0x000123b0
        /*0318*/ 	.word	0x00000009
        /*031c*/ 	.word	0x00000000
        /*0320*/ 	.short	0x010a
        /*0322*/ 	.byte	0x3f
	.zero		1


	//   ....[40]....
        /*0324*/ 	.word	0x00012440
        /*0328*/ 	.word	0x00000006
        /*032c*/ 	.word	0x00000000
        /*0330*/ 	.short	0x010a
        /*0332*/ 	.byte	0x3f
	.zero		1


	//   ....[41]....
        /*0334*/ 	.word	0x000124d0
        /*0338*/ 	.word	0x00000009
        /*033c*/ 	.word	0x00000000
        /*0340*/ 	.short	0x010a
        /*0342*/ 	.byte	0x3f
	.zero		1


	//   ....[42]....
        /*0344*/ 	.word	0x00012560
        /*0348*/ 	.word	0x00000006
        /*034c*/ 	.word	0x00000000
        /*0350*/ 	.short	0x010a
        /*0352*/ 	.byte	0x3f
	.zero		1


	//   ....[43]....
        /*0354*/ 	.word	0x000125f0
        /*0358*/ 	.word	0x00000009
        /*035c*/ 	.word	0x00000000
        /*0360*/ 	.short	0x010a
        /*0362*/ 	.byte	0x3f
	.zero		1


	//   ....[44]....
        /*0364*/ 	.word	0x00012680
        /*0368*/ 	.word	0x00000006
        /*036c*/ 	.word	0x00000000
        /*0370*/ 	.short	0x010a
        /*0372*/ 	.byte	0x3f
	.zero		1


	//   ....[45]....
        /*0374*/ 	.word	0x00012710
        /*0378*/ 	.word	0x00000009
        /*037c*/ 	.word	0x00000000
        /*0380*/ 	.short	0x010a
        /*0382*/ 	.byte	0x3f
	.zero		1


	//   ....[46]....
        /*0384*/ 	.word	0x000127a0
        /*0388*/ 	.word	0x00000006
        /*038c*/ 	.word	0x00000000
        /*0390*/ 	.short	0x010a
        /*0392*/ 	.byte	0x3f
	.zero		1


	//   ....[47]....
        /*0394*/ 	.word	0x00012830
        /*0398*/ 	.word	0x00000009
        /*039c*/ 	.word	0x00000000
        /*03a0*/ 	.short	0x010a
        /*03a2*/ 	.byte	0x3f
	.zero		1


	//   ....[48]....
        /*03a4*/ 	.word	0x000128c0
        /*03a8*/ 	.word	0x00000006
        /*03ac*/ 	.word	0x00000000
        /*03b0*/ 	.short	0x010a
        /*03b2*/ 	.byte	0x3f
	.zero		1


	//   ....[49]....
        /*03b4*/ 	.word	0x00012950
        /*03b8*/ 	.word	0x00000009
        /*03bc*/ 	.word	0x00000000
        /*03c0*/ 	.short	0x010a
        /*03c2*/ 	.byte	0x3f
	.zero		1


	//   ....[50]....
        /*03c4*/ 	.word	0x000129e0
        /*03c8*/ 	.word	0x00000006
        /*03cc*/ 	.word	0x00000000
        /*03d0*/ 	.short	0x010a
        /*03d2*/ 	.byte	0x3f
	.zero		1


	//   ....[51]....
        /*03d4*/ 	.word	0x00012a70
        /*03d8*/ 	.word	0x00000003
        /*03dc*/ 	.word	0x00000000
        /*03e0*/ 	.short	0x010a
        /*03e2*/ 	.byte	0x3f
	.zero		1


	//   ....[52]....
        /*03e4*/ 	.word	0x00012ad0
        /*03e8*/ 	.word	0x00000003
        /*03ec*/ 	.word	0x00000000
        /*03f0*/ 	.short	0x010a
        /*03f2*/ 	.byte	0x3f
	.zero		1


	//   ....[53]....
        /*03f4*/ 	.word	0x00012b30
        /*03f8*/ 	.word	0x00000005
        /*03fc*/ 	.word	0x00000000
        /*0400*/ 	.short	0x010a
        /*0402*/ 	.byte	0x3f
	.zero		1


	//   ....[54]....
        /*0404*/ 	.word	0x00012c00
        /*0408*/ 	.word	0x0000000e
        /*040c*/ 	.word	0x00000070
        /*0410*/ 	.short	0x010a
        /*0412*/ 	.byte	0x3f
	.zero		1


	//   ....[55]....
        /*0414*/ 	.word	0x00012cd0
        /*0418*/ 	.word	0x00000007
        /*041c*/ 	.word	0x00000000
        /*0420*/ 	.short	0x010a
        /*0422*/ 	.byte	0x3f
	.zero		1


	//   ....[56]....
        /*0424*/ 	.word	0x00012d20
        /*0428*/ 	.word	0x00000009
        /*042c*/ 	.word	0x00000000
        /*0430*/ 	.short	0x010a
        /*0432*/ 	.byte	0x3f
	.zero		1


	//   ....[57]....
        /*0434*/ 	.word	0x00012d70
        /*0438*/ 	.word	0x00000006
        /*043c*/ 	.word	0x00000000
        /*0440*/ 	.short	0x010a
        /*0442*/ 	.byte	0x3f
	.zero		1


	//   ....[58]....
        /*0444*/ 	.word	0x00012dc0
        /*0448*/ 	.word	0x00000009
        /*044c*/ 	.word	0x00000000
        /*0450*/ 	.short	0x010a
        /*0452*/ 	.byte	0x3f
	.zero		1


	//   ....[59]....
        /*0454*/ 	.word	0x00012e10
        /*0458*/ 	.word	0x00000006
        /*045c*/ 	.word	0x00000000
        /*0460*/ 	.short	0x010a
        /*0462*/ 	.byte	0x3f
	.zero		1


	//   ....[60]....
        /*0464*/ 	.word	0x00012e60
        /*0468*/ 	.word	0x00000009
        /*046c*/ 	.word	0x00000000
        /*0470*/ 	.short	0x010a
        /*0472*/ 	.byte	0x3f
	.zero		1


	//   ....[61]....
        /*0474*/ 	.word	0x00012eb0
        /*0478*/ 	.word	0x00000006
        /*047c*/ 	.word	0x00000000
        /*0480*/ 	.short	0x010a
        /*0482*/ 	.byte	0x3f
	.zero		1


	//   ....[62]....
        /*0484*/ 	.word	0x00012f00
        /*0488*/ 	.word	0x00000009
        /*048c*/ 	.word	0x00000000
        /*0490*/ 	.short	0x010a
        /*0492*/ 	.byte	0x3f
	.zero		1


	//   ....[63]....
        /*0494*/ 	.word	0x00012f50
        /*0498*/ 	.word	0x00000006
        /*049c*/ 	.word	0x00000000
        /*04a0*/ 	.short	0x010a
        /*04a2*/ 	.byte	0x3f
	.zero		1


	//   ....[64]....
        /*04a4*/ 	.word	0x00012fa0
        /*04a8*/ 	.word	0x00000009
        /*04ac*/ 	.word	0x00000000
        /*04b0*/ 	.short	0x010a
        /*04b2*/ 	.byte	0x3f
	.zero		1


	//   ....[65]....
        /*04b4*/ 	.word	0x00012ff0
        /*04b8*/ 	.word	0x00000006
        /*04bc*/ 	.word	0x00000000
        /*04c0*/ 	.short	0x010a
        /*04c2*/ 	.byte	0x3f
	.zero		1


	//   ....[66]....
        /*04c4*/ 	.word	0x00013040
        /*04c8*/ 	.word	0x00000009
        /*04cc*/ 	.word	0x00000000
        /*04d0*/ 	.short	0x010a
        /*04d2*/ 	.byte	0x3f
	.zero		1


	//   ....[67]....
        /*04d4*/ 	.word	0x00013090
        /*04d8*/ 	.word	0x00000006
        /*04dc*/ 	.word	0x00000000
        /*04e0*/ 	.short	0x010a
        /*04e2*/ 	.byte	0x3f
	.zero		1


	//----- nvinfo : EIATTR_NUM_MBARRIERS
	.align		4
.L_37:
        /*04e4*/ 	.byte	0x03, 0x38
        /*04e6*/ 	.short	0x001e


	//----- nvinfo : EIATTR_EXIT_INSTR_OFFSETS
	.align		4
        /*04e8*/ 	.byte	0x04, 0x1c
        /*04ea*/ 	.short	(.L_39 - .L_38)


	//   ....[0]....
.L_38:
        /*04ec*/ 	.word	0x00000750


	//   ....[1]....
        /*04f0*/ 	.word	0x00001040


	//   ....[2]....
        /*04f4*/ 	.word	0x00010ee0


	//   ....[3]....
        /*04f8*/ 	.word	0x00011510


	//   ....[4]....
        /*04fc*/ 	.word	0x00012ac0


	//----- nvinfo : EIATTR_MAX_THREADS
	.align		4
.L_39:
        /*0500*/ 	.byte	0x04, 0x05
        /*0502*/ 	.short	(.L_41 - .L_40)
.L_40:
        /*0504*/ 	.word	0x00000180
        /*0508*/ 	.word	0x00000001
        /*050c*/ 	.word	0x00000001


	//----- nvinfo : EIATTR_CRS_STACK_SIZE
	.align		4
.L_41:
        /*0510*/ 	.byte	0x04, 0x1e
        /*0512*/ 	.short	(.L_43 - .L_42)
.L_42:
        /*0514*/ 	.word	0x00000000


	//----- nvinfo : EIATTR_CBANK_PARAM_SIZE
	.align		4
.L_43:
        /*0518*/ 	.byte	0x03, 0x19
        /*051a*/ 	.short	0x0470


	//----- nvinfo : EIATTR_PARAM_CBANK
	.align		4
        /*051c*/ 	.byte	0x04, 0x0a
        /*051e*/ 	.short	(.L_45 - .L_44)
	.align		4
.L_44:
        /*0520*/ 	.word	index@(.nv.constant0._ZN7cutlass13device_kernelINS_4gemm6kernel13GemmUniversalIN4cute5tupleIJiiiiEEENS1_10collective13CollectiveMmaINS1_34MainloopSm90TmaGmmaWarpSpecializedILi14ENS5_IJNS4_1CILi1EEESB_SB_EEENS1_35KernelTmaWarpSpecializedCooperativeEEENS5_IJNSA_ILi128EEENSA_ILi384EEENSA_ILi16EEEEEENS_10bfloat16_tENS5_IJlSB_lEEESJ_SK_NS4_8TiledMMAINS4_8MMA_AtomIJNS4_4SM904GMMA28MMA_64x192x16_F32BF16BF16_SSILNSO_5MajorE0ELSQ_0ELNSO_7ScaleInE1ELSR_1EEEEEENS4_6LayoutINS5_IJNSA_ILi2EEESB_SB_EEENS5_IJSB_NSA_ILi0EEESX_EEEEENS5_IJNS4_10UnderscoreES10_S10_EEEEENS4_13SM90_TMA_LOADENS4_14ComposedLayoutINS4_7SwizzleILi1ELi4ELi3EEENS4_18smem_ptr_flag_bitsILi16EEENSU_INS5_IJNSA_ILi8EEESH_EEENS5_IJSH_SB_EEEEEEEvNS4_8identityES13_S1D_vS1E_EENS_8epilogue10collective6detail29Sm90TmaWarpSpecializedAdapterINS1H_15DefaultEpilogueISJ_SK_SK_NS1G_6thread17LinearCombinationISJ_Li1EffLNS1L_9ScaleType4KindE0ELNS_15FloatRoundStyleE2ESJ_EENS1_15EpilogueDefaultEEEEEvvEEEEvNT_6ParamsE)
        /*0524*/ 	.short	0x0210
        /*0526*/ 	.short	0x0470


	//----- nvinfo : EIATTR_SW_WAR
	.align		4
.L_45:
        /*0528*/ 	.byte	0x04, 0x36
        /*052a*/ 	.short	(.L_47 - .L_46)
.L_46:
        /*052c*/ 	.word	0x00000008
.L_47:


//--------------------- .nv.callgraph             --------------------------
	.section	.nv.callgraph,"",@"SHT_CUDA_CALLGRAPH"
	.align	4
	.sectionentsize	8
	.align		4
        /*0000*/ 	.word	0x00000000
	.align		4
        /*0004*/ 	.word	0xffffffff
	.align		4
        /*0008*/ 	.word	index@(_ZN7cutlass13device_kernelINS_4gemm6kernel13GemmUniversalIN4cute5tupleIJiiiiEEENS1_10collective13CollectiveMmaINS1_34MainloopSm90TmaGmmaWarpSpecializedILi14ENS5_IJNS4_1CILi1EEESB_SB_EEENS1_35KernelTmaWarpSpecializedCooperativeEEENS5_IJNSA_ILi128EEENSA_ILi384EEENSA_ILi16EEEEEENS_10bfloat16_tENS5_IJlSB_lEEESJ_SK_NS4_8TiledMMAINS4_8MMA_AtomIJNS4_4SM904GMMA28MMA_64x192x16_F32BF16BF16_SSILNSO_5MajorE0ELSQ_0ELNSO_7ScaleInE1ELSR_1EEEEEENS4_6LayoutINS5_IJNSA_ILi2EEESB_SB_EEENS5_IJSB_NSA_ILi0EEESX_EEEEENS5_IJNS4_10UnderscoreES10_S10_EEEEENS4_13SM90_TMA_LOADENS4_14ComposedLayoutINS4_7SwizzleILi1ELi4ELi3EEENS4_18smem_ptr_flag_bitsILi16EEENSU_INS5_IJNSA_ILi8EEESH_EEENS5_IJSH_SB_EEEEEEEvNS4_8identityES13_S1D_vS1E_EENS_8epilogue10collective6detail29Sm90TmaWarpSpecializedAdapterINS1H_15DefaultEpilogueISJ_SK_SK_NS1G_6thread17LinearCombinationISJ_Li1EffLNS1L_9ScaleType4KindE0ELNS_15FloatRoundStyleE2ESJ_EENS1_15EpilogueDefaultEEEEEvvEEEEvNT_6ParamsE)
	.align		4
        /*000c*/ 	.word	index@(__assertfail)
	.align		4
        /*0010*/ 	.word	0x00000000
	.align		4
        /*0014*/ 	.word	0xfffffffe
	.align		4
        /*0018*/ 	.word	0x00000000
	.align		4
        /*001c*/ 	.word	0xfffffffd
	.align		4
        /*0020*/ 	.word	0x00000000
	.align		4
        /*0024*/ 	.word	0xfffffffc


//--------------------- .nv.constant4             --------------------------
	.section	.nv.constant4,"a",@progbits
	.align	8
	.align		8
.nv.constant4:
        /*0000*/ 	.dword	__assertfail
	.align		8
        /*0008*/ 	.dword	__unnamed_1
	.align		8
        /*0010*/ 	.dword	_ZN39_INTERNAL_856d7aed_4_k_cu_9fee24af_30594cuda3std3__45__cpo5beginE
	.align		8
        /*0018*/ 	.dword	_ZN39_INTERNAL_856d7aed_4_k_cu_9fee24af_30594cuda3std3__45__cpo3endE
	.align		8
        /*0020*/ 	.dword	_ZN39_INTERNAL_856d7aed_4_k_cu_9fee24af_30594cuda3std3__45__cpo6cbeginE
	.align		8
        /*0028*/ 	.dword	_ZN39_INTERNAL_856d7aed_4_k_cu_9fee24af_30594cuda3std3__45__cpo4cendE
	.align		8
        /*0030*/ 	.dword	_ZN39_INTERNAL_856d7aed_4_k_cu_9fee24af_30594cuda3std3__441_GLOBAL__N__856d7aed_4_k_cu_9fee24af_30596ignoreE
	.align		8
        /*0038*/ 	.dword	_ZN39_INTERNAL_856d7aed_4_k_cu_9fee24af_30594cuda3std3__419piecewise_constructE
	.align		8
        /*0040*/ 	.dword	_ZN39_INTERNAL_856d7aed_4_k_cu_9fee24af_30594cuda3std3__48in_placeE
	.align		8
        /*0048*/ 	.dword	_ZN39_INTERNAL_856d7aed_4_k_cu_9fee24af_30594cuda3std6ranges3__45__cpo4swapE
	.align		8
        /*0050*/ 	.dword	_ZN39_INTERNAL_856d7aed_4_k_cu_9fee24af_30594cuda3std6ranges3__45__cpo9iter_moveE
	.align		8
        /*0058*/ 	.dword	_ZN39_INTERNAL_856d7aed_4_k_cu_9fee24af_30594cute7productE
	.align		8
        /*0060*/ 	.dword	_ZN39_INTERNAL_856d7aed_4_k_cu_9fee24af_30594cute1_E
	.align		8
        /*0068*/ 	.dword	$str$22
	.align		8
        /*0070*/ 	.dword	$str$23


//--------------------- .text._ZN7cutlass13device_kernelINS_4gemm6kernel13GemmUniversalIN4cute5tupleIJiiiiEEENS1_10collective13CollectiveMmaINS1_34MainloopSm90TmaGmmaWarpSpecializedILi14ENS5_IJNS4_1CILi1EEESB_SB_EEENS1_35KernelTmaWarpSpecializedCooperativeEEENS5_IJNSA_ILi128EEENSA_ILi384EEENSA_ILi16EEEEEENS_10bfloat16_tENS5_IJlSB_lEEESJ_SK_NS4_8TiledMMAINS4_8MMA_AtomIJNS4_4SM904GMMA28MMA_64x192x16_F32BF16BF16_SSILNSO_5MajorE0ELSQ_0ELNSO_7ScaleInE1ELSR_1EEEEEENS4_6LayoutINS5_IJNSA_ILi2EEESB_SB_EEENS5_IJSB_NSA_ILi0EEESX_EEEEENS5_IJNS4_10UnderscoreES10_S10_EEEEENS4_13SM90_TMA_LOADENS4_14ComposedLayoutINS4_7SwizzleILi1ELi4ELi3EEENS4_18smem_ptr_flag_bitsILi16EEENSU_INS5_IJNSA_ILi8EEESH_EEENS5_IJSH_SB_EEEEEEEvNS4_8identityES13_S1D_vS1E_EENS_8epilogue10collective6detail29Sm90TmaWarpSpecializedAdapterINS1H_15DefaultEpilogueISJ_SK_SK_NS1G_6thread17LinearCombinationISJ_Li1EffLNS1L_9ScaleType4KindE0ELNS_15FloatRoundStyleE2ESJ_EENS1_15EpilogueDefaultEEEEEvvEEEEvNT_6ParamsE --------------------------
	.section	.text._ZN7cutlass13device_kernelINS_4gemm6kernel13GemmUniversalIN4cute5tupleIJiiiiEEENS1_10collective13CollectiveMmaINS1_34MainloopSm90TmaGmmaWarpSpecializedILi14ENS5_IJNS4_1CILi1EEESB_SB_EEENS1_35KernelTmaWarpSpecializedCooperativeEEENS5_IJNSA_ILi128EEENSA_ILi384EEENSA_ILi16EEEEEENS_10bfloat16_tENS5_IJlSB_lEEESJ_SK_NS4_8TiledMMAINS4_8MMA_AtomIJNS4_4SM904GMMA28MMA_64x192x16_F32BF16BF16_SSILNSO_5MajorE0ELSQ_0ELNSO_7ScaleInE1ELSR_1EEEEEENS4_6LayoutINS5_IJNSA_ILi2EEESB_SB_EEENS5_IJSB_NSA_ILi0EEESX_EEEEENS5_IJNS4_10UnderscoreES10_S10_EEEEENS4_13SM90_TMA_LOADENS4_14ComposedLayoutINS4_7SwizzleILi1ELi4ELi3EEENS4_18smem_ptr_flag_bitsILi16EEENSU_INS5_IJNSA_ILi8EEESH_EEENS5_IJSH_SB_EEEEEEEvNS4_8identityES13_S1D_vS1E_EENS_8epilogue10collective6detail29Sm90TmaWarpSpecializedAdapterINS1H_15DefaultEpilogueISJ_SK_SK_NS1G_6thread17LinearCombinationISJ_Li1EffLNS1L_9ScaleType4KindE0ELNS_15FloatRoundStyleE2ESJ_EENS1_15EpilogueDefaultEEEEEvvEEEEvNT_6ParamsE,"ax",@progbits
	.align	128
.text._ZN7cutlass13device_kernelINS_4gemm6kernel13GemmUniversalIN4cute5tupleIJiiiiEEENS1_10collective13CollectiveMmaINS1_34MainloopSm90TmaGmmaWarpSpecializedILi14ENS5_IJNS4_1CILi1EEESB_SB_EEENS1_35KernelTmaWarpSpecializedCooperativeEEENS5_IJNSA_ILi128EEENSA_ILi384EEENSA_ILi16EEEEEENS_10bfloat16_tENS5_IJlSB_lEEESJ_SK_NS4_8TiledMMAINS4_8MMA_AtomIJNS4_4SM904GMMA28MMA_64x192x16_F32BF16BF16_SSILNSO_5MajorE0ELSQ_0ELNSO_7ScaleInE1ELSR_1EEEEEENS4_6LayoutINS5_IJNSA_ILi2EEESB_SB_EEENS5_IJSB_NSA_ILi0EEESX_EEEEENS5_IJNS4_10UnderscoreES10_S10_EEEEENS4_13SM90_TMA_LOADENS4_14ComposedLayoutINS4_7SwizzleILi1ELi4ELi3EEENS4_18smem_ptr_flag_bitsILi16EEENSU_INS5_IJNSA_ILi8EEESH_EEENS5_IJSH_SB_EEEEEEEvNS4_8identityES13_S1D_vS1E_EENS_8epilogue10collective6detail29Sm90TmaWarpSpecializedAdapterINS1H_15DefaultEpilogueISJ_SK_SK_NS1G_6thread17LinearCombinationISJ_Li1EffLNS1L_9ScaleType4KindE0ELNS_15FloatRoundStyleE2ESJ_EENS1_15EpilogueDefaultEEEEEvvEEEEvNT_6ParamsE:
        .type           _ZN7cutlass13device_kernelINS_4gemm6kernel13GemmUniversalIN4cute5tupleIJiiiiEEENS1_10collective13CollectiveMmaINS1_34MainloopSm90TmaGmmaWarpSpecializedILi14ENS5_IJNS4_1CILi1EEESB_SB_EEENS1_35KernelTmaWarpSpecializedCooperativeEEENS5_IJNSA_ILi128EEENSA_ILi384EEENSA_ILi16EEEEEENS_10bfloat16_tENS5_IJlSB_lEEESJ_SK_NS4_8TiledMMAINS4_8MMA_AtomIJNS4_4SM904GMMA28MMA_64x192x16_F32BF16BF16_SSILNSO_5MajorE0ELSQ_0ELNSO_7ScaleInE1ELSR_1EEEEEENS4_6LayoutINS5_IJNSA_ILi2EEESB_SB_EEENS5_IJSB_NSA_ILi0EEESX_EEEEENS5_IJNS4_10UnderscoreES10_S10_EEEEENS4_13SM90_TMA_LOADENS4_14ComposedLayoutINS4_7SwizzleILi1ELi4ELi3EEENS4_18smem_ptr_flag_bitsILi16EEENSU_INS5_IJNSA_ILi8EEESH_EEENS5_IJSH_SB_EEEEEEEvNS4_8identityES13_S1D_vS1E_EENS_8epilogue10collective6detail29Sm90TmaWarpSpecializedAdapterINS1H_15DefaultEpilogueISJ_SK_SK_NS1G_6thread17LinearCombinationISJ_Li1EffLNS1L_9ScaleType4KindE0ELNS_15FloatRoundStyleE2ESJ_EENS1_15EpilogueDefaultEEEEEvvEEEEvNT_6ParamsE,@function
        .size           _ZN7cutlass13device_kernelINS_4gemm6kernel13GemmUniversalIN4cute5tupleIJiiiiEEENS1_10collective13CollectiveMmaINS1_34MainloopSm90TmaGmmaWarpSpecializedILi14ENS5_IJNS4_1CILi1EEESB_SB_EEENS1_35KernelTmaWarpSpecializedCooperativeEEENS5_IJNSA_ILi128EEENSA_ILi384EEENSA_ILi16EEEEEENS_10bfloat16_tENS5_IJlSB_lEEESJ_SK_NS4_8TiledMMAINS4_8MMA_AtomIJNS4_4SM904GMMA28MMA_64x192x16_F32BF16BF16_SSILNSO_5MajorE0ELSQ_0ELNSO_7ScaleInE1ELSR_1EEEEEENS4_6LayoutINS5_IJNSA_ILi2EEESB_SB_EEENS5_IJSB_NSA_ILi0EEESX_EEEEENS5_IJNS4_10UnderscoreES10_S10_EEEEENS4_13SM90_TMA_LOADENS4_14ComposedLayoutINS4_7SwizzleILi1ELi4ELi3EEENS4_18smem_ptr_flag_bitsILi16EEENSU_INS5_IJNSA_ILi8EEESH_EEENS5_IJSH_SB_EEEEEEEvNS4_8identityES13_S1D_vS1E_EENS_8epilogue10collective6detail29Sm90TmaWarpSpecializedAdapterINS1H_15DefaultEpilogueISJ_SK_SK_NS1G_6thread17LinearCombinationISJ_Li1EffLNS1L_9ScaleType4KindE0ELNS_15FloatRoundStyleE2ESJ_EENS1_15EpilogueDefaultEEEEEvvEEEEvNT_6ParamsE,(.L_x_471 - _ZN7cutlass13device_kernelINS_4gemm6kernel13GemmUniversalIN4cute5tupleIJiiiiEEENS1_10collective13CollectiveMmaINS1_34MainloopSm90TmaGmmaWarpSpecializedILi14ENS5_IJNS4_1CILi1EEESB_SB_EEENS1_35KernelTmaWarpSpecializedCooperativeEEENS5_IJNSA_ILi128EEENSA_ILi384EEENSA_ILi16EEEEEENS_10bfloat16_tENS5_IJlSB_lEEESJ_SK_NS4_8TiledMMAINS4_8MMA_AtomIJNS4_4SM904GMMA28MMA_64x192x16_F32BF16BF16_SSILNSO_5MajorE0ELSQ_0ELNSO_7ScaleInE1ELSR_1EEEEEENS4_6LayoutINS5_IJNSA_ILi2EEESB_SB_EEENS5_IJSB_NSA_ILi0EEESX_EEEEENS5_IJNS4_10UnderscoreES10_S10_EEEEENS4_13SM90_TMA_LOADENS4_14ComposedLayoutINS4_7SwizzleILi1ELi4ELi3EEENS4_18smem_ptr_flag_bitsILi16EEENSU_INS5_IJNSA_ILi8EEESH_EEENS5_IJSH_SB_EEEEEEEvNS4_8identityES13_S1D_vS1E_EENS_8epilogue10collective6detail29Sm90TmaWarpSpecializedAdapterINS1H_15DefaultEpilogueISJ_SK_SK_NS1G_6thread17LinearCombinationISJ_Li1EffLNS1L_9ScaleType4KindE0ELNS_15FloatRoundStyleE2ESJ_EENS1_15EpilogueDefaultEEEEEvvEEEEvNT_6ParamsE)
        .other          _ZN7cutlass13device_kernelINS_4gemm6kernel13GemmUniversalIN4cute5tupleIJiiiiEEENS1_10collective13CollectiveMmaINS1_34MainloopSm90TmaGmmaWarpSpecializedILi14ENS5_IJNS4_1CILi1EEESB_SB_EEENS1_35KernelTmaWarpSpecializedCooperativeEEENS5_IJNSA_ILi128EEENSA_ILi384EEENSA_ILi16EEEEEENS_10bfloat16_tENS5_IJlSB_lEEESJ_SK_NS4_8TiledMMAINS4_8MMA_AtomIJNS4_4SM904GMMA28MMA_64x192x16_F32BF16BF16_SSILNSO_5MajorE0ELSQ_0ELNSO_7ScaleInE1ELSR_1EEEEEENS4_6LayoutINS5_IJNSA_ILi2EEESB_SB_EEENS5_IJSB_NSA_ILi0EEESX_EEEEENS5_IJNS4_10UnderscoreES10_S10_EEEEENS4_13SM90_TMA_LOADENS4_14ComposedLayoutINS4_7SwizzleILi1ELi4ELi3EEENS4_18smem_ptr_flag_bitsILi16EEENSU_INS5_IJNSA_ILi8EEESH_EEENS5_IJSH_SB_EEEEEEEvNS4_8identityES13_S1D_vS1E_EENS_8epilogue10collective6detail29Sm90TmaWarpSpecializedAdapterINS1H_15DefaultEpilogueISJ_SK_SK_NS1G_6thread17LinearCombinationISJ_Li1EffLNS1L_9ScaleType4KindE0ELNS_15FloatRoundStyleE2ESJ_EENS1_15EpilogueDefaultEEEEEvvEEEEvNT_6ParamsE,@"STO_CUDA_ENTRY STV_DEFAULT"
_ZN7cutlass13device_kernelINS_4gemm6kernel13GemmUniversalIN4cute5tupleIJiiiiEEENS1_10collective13CollectiveMmaINS1_34MainloopSm90TmaGmmaWarpSpecializedILi14ENS5_IJNS4_1CILi1EEESB_SB_EEENS1_35KernelTmaWarpSpecializedCooperativeEEENS5_IJNSA_ILi128EEENSA_ILi384EEENSA_ILi16EEEEEENS_10bfloat16_tENS5_IJlSB_lEEESJ_SK_NS4_8TiledMMAINS4_8MMA_AtomIJNS4_4SM904GMMA28MMA_64x192x16_F32BF16BF16_SSILNSO_5MajorE0ELSQ_0ELNSO_7ScaleInE1ELSR_1EEEEEENS4_6LayoutINS5_IJNSA_ILi2EEESB_SB_EEENS5_IJSB_NSA_ILi0EEESX_EEEEENS5_IJNS4_10UnderscoreES10_S10_EEEEENS4_13SM90_TMA_LOADENS4_14ComposedLayoutINS4_7SwizzleILi1ELi4ELi3EEENS4_18smem_ptr_flag_bitsILi16EEENSU_INS5_IJNSA_ILi8EEESH_EEENS5_IJSH_SB_EEEEEEEvNS4_8identityES13_S1D_vS1E_EENS_8epilogue10collective6detail29Sm90TmaWarpSpecializedAdapterINS1H_15DefaultEpilogueISJ_SK_SK_NS1G_6thread17LinearCombinationISJ_Li1EffLNS1L_9ScaleType4KindE0ELNS_15FloatRoundStyleE2ESJ_EENS1_15EpilogueDefaultEEEEEvvEEEEvNT_6ParamsE:
[----:B------:R-:W0:Y:S02]  /*0000*/  LDC R1, c[0x0][0x28] ;  /* 0x00000a00ff017b82 */ /* 0x000e240000000800 */
[----:B0-----:R-:W-:Y:S01]  /*0010*/  VIADD R1, R1, 0xfffffff8 ;  /* 0xfffffff801017836 */ /* 0x001fe20000000000 */
[----:B------:R-:W0:Y:S01]  /*0020*/  S2R R18, SR_TID.X ;  /* 0x0000000000127919 */ /* 0x000e220000002100 */
[----:B------:R-:W-:Y:S01]  /*0030*/  ELECT P0, URZ, PT ;  /* 0x00000000003f782f */ /* 0x000fe20003800000 */
[----:B------:R-:W-:Y:S01]  /*0040*/  BSSY B0, `(.L_x_0) ;  /* 0x000000f000007945 */ /* 0x000fe20003800000 */
[--C-:B0-----:R-:W-:Y:S02]  /*0050*/  SHF.R.U32.HI R0, RZ, 0x5, R18.reuse ;  /* 0x00000005ff007819 */ /* 0x101fe40000011612 */
[----:B------:R-:W-:-:S03]  /*0060*/  SHF.R.U32.HI R2, RZ, 0x7, R18 ;  /* 0x00000007ff027819 */ /* 0x000fc60000011612 */
[----:B------:R-:W0:Y:S04]  /*0070*/  SHFL.IDX PT, R5, R0, RZ, 0x1f ;  /* 0x00001fff00057589 */ /* 0x000e2800000e0000 */
[----:B------:R1:W2:Y:S01]  /*0080*/  SHFL.IDX PT, R8, R2, RZ, 0x1f ;  /* 0x00001fff02087589 */ /* 0x0002a200000e0000 */
[----:B0-----:R-:W-:-:S13]  /*0090*/  ISETP.NE.OR P0, PT, R5, RZ, !P0 ;  /* 0x000000ff0500720c */ /* 0x001fda0004705670 */
[----:B-12---:R-:W-:Y:S05]  /*00a0*/  @P0 BRA `(.L_x_1) ;  /* 0x0000000000200947 */ /* 0x006fea0003800000 */
[----:B------:R-:W-:Y:S02]  /*00b0*/  ULDC.64 UR4, c[0x0][0x198] ;  /* 0x0000660000047ab9 */ /* 0x000fe40000000a00 */
[----:B------:R-:W-:Y:S02]  /*00c0*/  UIADD3 UR6, UP0, UR4, 0xf0, URZ ;  /* 0x000000f004067890 */ /* 0x000fe4000ff1e03f */
[----:B------:R-:W-:Y:S02]  /*00d0*/  UIADD3 UR4, UP1, UR4, 0x1f0, URZ ;  /* 0x000001f004047890 */ /* 0x000fe4000ff3e03f */
[----:B------:R-:W-:Y:S02]  /*00e0*/  UIADD3.X UR7, URZ, UR5, URZ, UP0, !UPT ;  /* 0x000000053f077290 */ /* 0x000fe400087fe43f */
[----:B------:R-:W-:-:S07]  /*00f0*/  UIADD3.X UR5, URZ, UR5, URZ, UP1, !UPT ;  /* 0x000000053f057290 */ /* 0x000fce0008ffe43f */
[----:B------:R0:W-:Y:S02]  /*0100*/  UTMACCTL.PF [UR6] ;  /* 0x00000000060079b9 */ /* 0x0001e40008040000 */
[----:B------:R0:W-:Y:S02]  /*0110*/  UTMACCTL.PF [UR4] ;  /* 0x00000000040079b9 */ /* 0x0001e40008040000 */
[----:B0-----:R-:W-:Y:S01]  /*0120*/  NOP ;  /* 0x0000000000007918 */ /* 0x001fe20000000000 */
.L_x_1:
[----:B------:R-:W-:Y:S05]  /*0130*/  BSYNC B0 ;  /* 0x0000000000007941 */ /* 0x000fea0003800000 */
.L_x_0:
[----:B------:R-:W0:Y:S02]  /*0140*/  SHFL.IDX PT, R2, R0, RZ, 0x1f ;  /* 0x00001fff00027589 */ /* 0x000e2400000e0000 */
[----:B0-----:R-:W-:-:S13]  /*0150*/  ISETP.NE.AND P0, PT, R2, RZ, PT ;  /* 0x000000ff0200720c */ /* 0x001fda0003f05270 */
[----:B------:R-:W-:Y:S05]  /*0160*/  @P0 BRA `(.L_x_2) ;  /* 0x0000000000b40947 */ /* 0x000fea0003800000 */
[----:B------:R-:W-:Y:S01]  /*0170*/  ELECT P0, URZ, PT ;  /* 0x00000000003f782f */ /* 0x000fe20003800000 */
[----:B------:R-:W-:-:S12]  /*0180*/  BSSY B0, `(.L_x_2) ;  /* 0x000002b000007945 */ /* 0x000fd80003800000 */
[----:B------:R-:W-:Y:S05]  /*0190*/  @!P0 BRA `(.L_x_3) ;  /* 0x0000000000a48947 */ /* 0x000fea0003800000 */
[----:B------:R-:W0:Y:S01]  /*01a0*/  S2UR UR8, SR_CgaCtaId ;  /* 0x00000000000879c3 */ /* 0x000e220000008800 */
[----:B------:R-:W-:Y:S01]  /*01b0*/  UMOV UR4, 0x400 ;  /* 0x0000040000047882 */ /* 0x000fe20000000000 */
[----:B------:R-:W-:Y:S01]  /*01c0*/  UMOV UR5, 0x1 ;  /* 0x0000000100057882 */ /* 0x000fe20000000000 */
[----:B------:R-:W-:Y:S02]  /*01d0*/  UMOV UR6, 0x100 ;  /* 0x0000010000067882 */ /* 0x000fe40000000000 */
[----:B------:R-:W-:-:S04]  /*01e0*/  UIADD3 UR6, -UR6, 0x100000, URZ ;  /* 0x0010000006067890 */ /* 0x000fc8000fffe13f */
[----:B------:R-:W-:Y:S02]  /*01f0*/  USHF.L.U32 UR7, UR6, 0xb, URZ ;  /* 0x0000000b06077899 */ /* 0x000fe4000800063f */
[----:B------:R-:W-:Y:S02]  /*0200*/  USHF.L.U32 UR6, UR6, 0x1, URZ ;  /* 0x0000000106067899 */ /* 0x000fe4000800063f */
[----:B0-----:R-:W-:Y:S02]  /*0210*/  ULEA UR8, UR8, UR4, 0x18 ;  /* 0x0000000408087291 */ /* 0x001fe4000f8ec03f */
[----:B------:R-:W-:-:S04]  /*0220*/  UIADD3 UR4, -UR5, 0x100000, URZ ;  /* 0x0010000005047890 */ /* 0x000fc8000fffe13f */
[----:B------:R-:W-:Y:S02]  /*0230*/  USHF.L.U32 UR5, UR4, 0xb, URZ ;  /* 0x0000000b04057899 */ /* 0x000fe4000800063f */
[----:B------:R-:W-:Y:S01]  /*0240*/  USHF.L.U32 UR4, UR4, 0x1, URZ ;  /* 0x0000000104047899 */ /* 0x000fe2000800063f */
[----:B------:R-:W0:Y:S11]  /*0250*/  FENCE.VIEW.ASYNC.S ;  /* 0x00000000000073c6 */ /* 0x000e360000000000 */
[----:B0-----:R0:W1:Y:S01]  /*0260*/  SYNCS.EXCH.64 URZ, [UR8], UR4 ;  /* 0x00000004083f75b2 */ /* 0x0010620008000100 */
[----:B------:R0:W2:Y:S01]  /*0270*/  SYNCS.EXCH.64 URZ, [UR8+0x70], UR6 ;  /* 0x00007006083f75b2 */ /* 0x0000a20008000100 */
[----:B------:R0:W3:Y:S01]  /*0280*/  SYNCS.EXCH.64 URZ, [UR8+0x8], UR4 ;  /* 0x00000804083f75b2 */ /* 0x0000e20008000100 */
[----:B------:R0:W4:Y:S01]  /*0290*/  SYNCS.EXCH.64 URZ, [UR8+0x78], UR6 ;  /* 0x00007806083f75b2 */ /* 0x0001220008000100 */
[----:B------:R0:W0:Y:S01]  /*02a0*/  SYNCS.EXCH.64 URZ, [UR8+0x10], UR4 ;  /* 0x00001004083f75b2 */ /* 0x0000220008000100 */
        /* <DEDUP_REMOVED lines=23> */
[----:B-1234-:R-:W-:Y:S01]  /*0420*/  NOP ;  /* 0x0000000000007918 */ /* 0x01efe20000000000 */
.L_x_3:
[----:B0-----:R-:W-:Y:S05]  /*0430*/  BSYNC B0 ;  /* 0x0000000000007941 */ /* 0x001fea0003800000 */
.L_x_2:
[----:B------:R-:W0:Y:S01]  /*0440*/  SHFL.IDX PT, R0, R0, RZ, 0x1f ;  /* 0x00001fff00007589 */ /* 0x000e2200000e0000 */
[----:B------:R-:W-:Y:S01]  /*0450*/  ELECT P0, URZ, PT ;  /* 0x00000000003f782f */ /* 0x000fe20003800000 */
[----:B------:R-:W1:Y:S01]  /*0460*/  LDC R2, c[0x0][0x65c] ;  /* 0x00019700ff027b82 */ /* 0x000e620000000800 */
[----:B------:R-:W-:Y:S01]  /*0470*/  SHF.R.S32.HI R6, RZ, 0x1f, R5 ;  /* 0x0000001fff067819 */ /* 0x000fe20000011405 */
[----:B------:R-:W2:Y:S01]  /*0480*/  S2R R3, SR_CTAID.Y ;  /* 0x0000000000037919 */ /* 0x000ea20000002600 */
[----:B------:R-:W-:Y:S01]  /*0490*/  UMOV UR4, 0x20 ;  /* 0x0000002000047882 */ /* 0x000fe20000000000 */
[----:B------:R-:W-:Y:S01]  /*04a0*/  ISETP.NE.AND P2, PT, R8, RZ, PT ;  /* 0x000000ff0800720c */ /* 0x000fe20003f45270 */
[----:B------:R-:W-:Y:S01]  /*04b0*/  NOP ;  /* 0x0000000000007918 */ /* 0x000fe20000000000 */
[----:B------:R-:W3:Y:S01]  /*04c0*/  S2R R4, SR_CTAID.X ;  /* 0x0000000000047919 */ /* 0x000ee20000002500 */
[----:B------:R-:W-:Y:S01]  /*04d0*/  LEA.HI R6, R6, R5, RZ, 0x2 ;  /* 0x0000000506067211 */ /* 0x000fe200078f10ff */
[----:B------:R-:W-:Y:S01]  /*04e0*/  NOP ;  /* 0x0000000000007918 */ /* 0x000fe20000000000 */
[----:B0-----:R-:W-:-:S02]  /*04f0*/  ISETP.NE.OR P0, PT, R0, RZ, !P0 ;  /* 0x000000ff0000720c */ /* 0x001fc40004705670 */
[----:B-1----:R-:W-:Y:S02]  /*0500*/  ISETP.NE.AND P3, PT, R2, 0x1, PT ;  /* 0x000000010200780c */ /* 0x002fe40003f65270 */
[----:B------:R-:W-:-:S05]  /*0510*/  LOP3.LUT R0, R6, 0xfffffffc, RZ, 0xc0, !PT ;  /* 0xfffffffc06007812 */ /* 0x000fca00078ec0ff */
[----:B------:R-:W-:Y:S01]  /*0520*/  IMAD.IADD R0, R5, 0x1, -R0 ;  /* 0x0000000105007824 */ /* 0x000fe200078e0a00 */
[----:B------:R-:W-:-:S03]  /*0530*/  MOV R5, RZ ;  /* 0x000000ff00057202 */ /* 0x000fc60000000f00 */
[----:B------:R-:W-:Y:S01]  /*0540*/  VOTEU.ALL UP0, P0 ;  /* 0x00000000003f7886 */ /* 0x000fe20000000000 */
[----:B------:R-:W-:Y:S01]  /*0550*/  VOTEU.ALL UP1, P0 ;  /* 0x00000000003f7886 */ /* 0x000fe20000020000 */
[----:B------:R-:W3:Y:S01]  /*0560*/  @P3 LDC R17, c[0x0][0x10] ;  /* 0x00000400ff113b82 */ /* 0x000ee20000000800 */
[----:B--2---:R-:W-:Y:S02]  /*0570*/  @P3 IMAD.MOV.U32 R6, RZ, RZ, R3 ;  /* 0x000000ffff063224 */ /* 0x004fe400078e0003 */
[----:B------:R-:W-:Y:S01]  /*0580*/  @!UP0 UMOV UR6, 0x400 ;  /* 0x0000040000068882 */ /* 0x000fe20000000000 */
[----:B------:R-:W-:-:S04]  /*0590*/  @!UP0 UIADD3 UR4, -UR4, 0x100000, URZ ;  /* 0x0010000004048890 */ /* 0x000fc8000fffe13f */
[----:B------:R-:W-:Y:S02]  /*05a0*/  @!UP0 USHF.L.U32 UR5, UR4, 0xb, URZ ;  /* 0x0000000b04058899 */ /* 0x000fe4000800063f */
[----:B------:R-:W-:Y:S01]  /*05b0*/  @!UP0 USHF.L.U32 UR4, UR4, 0x1, URZ ;  /* 0x0000000104048899 */ /* 0x000fe2000800063f */
[----:B------:R-:W-:Y:S02]  /*05c0*/  @P3 IMAD.MOV.U32 R7, RZ, RZ, RZ ;  /* 0x000000ffff073224 */ /* 0x000fe400078e00ff */
[----:B------:R-:W-:Y:S01]  /*05d0*/  @P3 IMAD.MOV.U32 R11, RZ, RZ, RZ ;  /* 0x000000ffff0b3224 */ /* 0x000fe200078e00ff */
[----:B------:R-:W0:Y:S08]  /*05e0*/  @!UP0 S2UR UR7, SR_CgaCtaId ;  /* 0x00000000000789c3 */ /* 0x000e300000008800 */
[----:B------:R-:W1:Y:S01]  /*05f0*/  @!P3 LDC R9, c[0x0][0xc] ;  /* 0x00000300ff09bb82 */ /* 0x000e620000000800 */
[----:B---3--:R-:W-:-:S04]  /*0600*/  @P3 IMAD.WIDE.U32 R16, R4, R17, R6 ;  /* 0x0000001104103225 */ /* 0x008fc800078e0006 */
[----:B------:R-:W-:Y:S01]  /*0610*/  @P3 IMAD.IADD R17, R17, 0x1, R11 ;  /* 0x0000000111113824 */ /* 0x000fe200078e020b */
[----:B0-----:R-:W-:Y:S01]  /*0620*/  @!UP0 ULEA UR6, UR7, UR6, 0x18 ;  /* 0x0000000607068291 */ /* 0x001fe2000f8ec03f */
[----:B------:R-:W-:Y:S01]  /*0630*/  VOTEU.ALL UP0, P0 ;  /* 0x00000000003f7886 */ /* 0x000fe20000000000 */
[----:B------:R-:W-:-:S04]  /*0640*/  ISETP.NE.AND P0, PT, R0, 0x3, PT ;  /* 0x000000030000780c */ /* 0x000fc80003f05270 */
[----:B------:R-:W-:Y:S01]  /*0650*/  ISETP.EQ.OR P0, PT, R0, RZ, !P0 ;  /* 0x000000ff0000720c */ /* 0x000fe20004702670 */
[----:B-1----:R-:W-:-:S03]  /*0660*/  @!P3 IMAD.WIDE.U32 R6, R9, R3, R4 ;  /* 0x000000030906b225 */ /* 0x002fc600078e0004 */
[C---:B------:R-:W-:Y:S01]  /*0670*/  ISETP.EQ.AND P0, PT, R8.reuse, RZ, P0 ;  /* 0x000000ff0800720c */ /* 0x040fe20000702270 */
[----:B------:R-:W-:Y:S01]  /*0680*/  VIADD R8, R8, 0xffffffff ;  /* 0xffffffff08087836 */ /* 0x000fe20000000000 */
[----:B------:R-:W0:Y:S02]  /*0690*/  FENCE.VIEW.ASYNC.S ;  /* 0x00000000000073c6 */ /* 0x000e240000000000 */
[----:B0-----:R0:W1:Y:S01]  /*06a0*/  @!UP0 SYNCS.EXCH.64 URZ, [UR6+0xf0], UR4 ;  /* 0x0000f004063f85b2 */ /* 0x0010620008000100 */
[----:B------:R-:W-:Y:S01]  /*06b0*/  @!P3 IMAD.MOV.U32 R16, RZ, RZ, R6 ;  /* 0x000000ffff10b224 */ /* 0x000fe200078e0006 */
[----:B------:R-:W-:Y:S01]  /*06c0*/  SEL R19, RZ, 0x1, !P0 ;  /* 0x00000001ff137807 */ /* 0x000fe20004000000 */
[----:B------:R-:W-:Y:S01]  /*06d0*/  @!P3 IMAD.MOV.U32 R17, RZ, RZ, R7 ;  /* 0x000000ffff11b224 */ /* 0x000fe200078e0007 */
[----:B------:R-:W-:-:S04]  /*06e0*/  ISETP.GE.U32.AND P1, PT, R8, 0x2, PT ;  /* 0x000000020800780c */ /* 0x000fc80003f26070 */
[----:B------:R-:W-:Y:S01]  /*06f0*/  SEL R19, R19, 0x2, P1 ;  /* 0x0000000213137807 */ /* 0x000fe20000800000 */
[----:B------:R0:W1:Y:S01]  /*0700*/  @!UP1 SYNCS.EXCH.64 URZ, [UR6+0xf8], UR4 ;  /* 0x0000f804063f95b2 */ /* 0x0000620008000100 */
[----:B------:R-:W-:Y:S01]  /*0710*/  NOP ;  /* 0x0000000000007918 */ /* 0x000fe20000000000 */
[----:B-1----:R-:W-:Y:S06]  /*0720*/  BAR.SYNC.DEFER_BLOCKING 0x0 ;  /* 0x0000000000007b1d */ /* 0x002fec0000010000 */
[----:B------:R-:W-:Y:S05]  /*0730*/  @!P2 BRA `(.L_x_4) ;  /* 0x0000010400eca947 */ /* 0x000fea0003800000 */
[----:B------:R-:W-:-:S13]  /*0740*/  ISETP.GT.U32.AND P0, PT, R8, 0x1, PT ;  /* 0x000000010800780c */ /* 0x000fda0003f04070 */
[----:B0-----:R-:W-:Y:S05]  /*0750*/  @P0 EXIT ;  /* 0x000000000000094d */ /* 0x001fea0003800000 */
[----:B------:R-:W-:Y:S01]  /*0760*/  IMAD.MOV.U32 R6, RZ, RZ, -0x1 ;  /* 0xffffffffff067424 */ /* 0x000fe200078e00ff */
[----:B------:R-:W-:Y:S01]  /*0770*/  ULDC.64 UR4, c[0x0][0x650] ;  /* 0x0001940000047ab9 */ /* 0x000fe20000000a00 */
[----:B------:R-:W-:Y:S01]  /*0780*/  PRMT R0, RZ, 0x7610, R0 ;  /* 0x00007610ff007816 */ /* 0x000fe20000000000 */
[----:B------:R-:W-:Y:S01]  /*0790*/  IMAD.MOV.U32 R23, RZ, RZ, -0x1 ;  /* 0xffffffffff177424 */ /* 0x000fe200078e00ff */
[----:B------:R-:W-:Y:S01]  /*07a0*/  ISETP.GE.U32.AND P0, PT, R16, UR4, PT ;  /* 0x0000000410007c0c */ /* 0x000fe2000bf06070 */
[----:B------:R0:W-:Y:S01]  /*07b0*/  STL [R1], R6 ;  /* 0x0000000601007387 */ /* 0x0001e20000100800 */
[----:B------:R-:W-:Y:S02]  /*07c0*/  MOV R22, 0xffffffff ;  /* 0xffffffff00167802 */ /* 0x000fe40000000f00 */
[----:B------:R-:W-:-:S13]  /*07d0*/  ISETP.GE.U32.AND.EX P0, PT, R17, UR5, PT, P0 ;  /* 0x0000000511007c0c */ /* 0x000fda000bf06100 */
[----:B0-----:R-:W-:Y:S05]  /*07e0*/  @P0 BRA `(.L_x_5) ;  /* 0x00000004005c0947 */ /* 0x001fea0003800000 */
[----:B------:R-:W0:Y:S01]  /*07f0*/  LDC.64 R14, c[0x0][0x628] ;  /* 0x00018a00ff0e7b82 */ /* 0x000e220000000a00 */
[----:B------:R-:W-:Y:S02]  /*0800*/  IMAD.MOV.U32 R6, RZ, RZ, R16 ;  /* 0x000000ffff067224 */ /* 0x000fe400078e0010 */
[----:B------:R-:W-:-:S05]  /*0810*/  IMAD.MOV.U32 R7, RZ, RZ, R17 ;  /* 0x000000ffff077224 */ /* 0x000fca00078e0011 */
[----:B------:R-:W1:Y:S08]  /*0820*/  LDC R0, c[0x0][0x630] ;  /* 0x00018c00ff007b82 */ /* 0x000e700000000800 */
[----:B------:R-:W2:Y:S01]  /*0830*/  LDC.64 R20, c[0x0][0x620] ;  /* 0x00018800ff147b82 */ /* 0x000ea20000000a00 */
[----:B0-----:R-:W-:-:S04]  /*0840*/  ISETP.NE.U32.AND P0, PT, R14, RZ, PT ;  /* 0x000000ff0e00720c */ /* 0x001fc80003f05070 */
[----:B------:R-:W-:-:S13]  /*0850*/  ISETP.NE.AND.EX P0, PT, R15, RZ, PT, P0 ;  /* 0x000000ff0f00720c */ /* 0x000fda0003f05300 */
[----:B-12---:R-:W-:Y:S05]  /*0860*/  @!P0 BRA `(.L_x_6) ;  /* 0x0000000000288947 */ /* 0x006fea0003800000 */
[----:B------:R-:W0:Y:S02]  /*0870*/  LDC R11, c[0x0][0x634] ;  /* 0x00018d00ff0b7b82 */ /* 0x000e240000000800 */
[----:B0-----:R-:W-:-:S05]  /*0880*/  IADD3 R11, P0, R16, R11, RZ ;  /* 0x0000000b100b7210 */ /* 0x001fca0007f1e0ff */
[----:B------:R-:W-:-:S04]  /*0890*/  IMAD.X R13, RZ, RZ, R17, P0 ;  /* 0x000000ffff0d7224 */ /* 0x000fc800000e0611 */
[----:B------:R-:W-:-:S04]  /*08a0*/  IMAD.WIDE.U32 R6, R13, R14, RZ ;  /* 0x0000000e0d067225 */ /* 0x000fc800078e00ff */
[----:B------:R-:W-:-:S04]  /*08b0*/  IMAD.WIDE.U32 R8, P0, R11, R15, R6 ;  /* 0x0000000f0b087225 */ /* 0x000fc80007800006 */
[----:B------:R-:W-:Y:S01]  /*08c0*/  IMAD.WIDE.U32 R6, R11, R14, RZ ;  /* 0x0000000e0b067225 */ /* 0x000fe200078e00ff */
[----:B------:R-:W-:-:S03]  /*08d0*/  MOV R10, R9 ;  /* 0x00000009000a7202 */ /* 0x000fc60000000f00 */
[----:B------:R-:W-:Y:S01]  /*08e0*/  IMAD.X R11, RZ, RZ, RZ, P0 ;  /* 0x000000ffff0b7224 */ /* 0x000fe200000e06ff */
[----:B------:R-:W-:-:S05]  /*08f0*/  IADD3 RZ, P0, R7, R8, RZ ;  /* 0x0000000807ff7210 */ /* 0x000fca0007f1e0ff */
[----:B------:R-:W-:-:S08]  /*0900*/  IMAD.WIDE.U32.X R6, R13, R15, R10, P0 ;  /* 0x0000000f0d067225 */ /* 0x000fd000000e040a */
.L_x_6:
[-CC-:B------:R-:W-:Y:S01]  /*0910*/  SHF.R.U64 R27, R6, R0.reuse, R7.reuse ;  /* 0x00000000061b7219 */ /* 0x180fe20000001207 */
[----:B------:R-:W0:Y:S01]  /*0920*/  LDC R10, c[0x0][0x618] ;  /* 0x00018600ff0a7b82 */ /* 0x000e220000000800 */
[----:B------:R-:W-:Y:S01]  /*0930*/  SHF.R.U32.HI R5, RZ, R0, R7 ;  /* 0x00000000ff057219 */ /* 0x000fe20000011607 */
[----:B------:R-:W-:Y:S01]  /*0940*/  ULDC UR4, c[0x0][0x150] ;  /* 0x0000540000047ab9 */ /* 0x000fe20000000800 */
[----:B------:R-:W-:Y:S02]  /*0950*/  IADD3 R9, P0, RZ, -R27, RZ ;  /* 0x8000001bff097210 */ /* 0x000fe40007f1e0ff */
[----:B------:R-:W-:-:S03]  /*0960*/  I2FP.F32.U32 R0, R4 ;  /* 0x0000000400007245 */ /* 0x000fc60000201000 */
[----:B------:R-:W1:Y:S01]  /*0970*/  LDC.64 R24, c[0x0][0x640] ;  /* 0x00019000ff187b82 */ /* 0x000e620000000a00 */
[----:B------:R-:W-:Y:S02]  /*0980*/  IMAD.X R11, RZ, RZ, ~R5, P0 ;  /* 0x000000ffff0b7224 */ /* 0x000fe400000e0e05 */
[----:B------:R-:W-:Y:S01]  /*0990*/  FMUL R0, R0, UR4 ;  /* 0x0000000400007c20 */ /* 0x000fe20008400000 */
[----:B------:R-:W-:Y:S01]  /*09a0*/  IMAD.WIDE.U32 R6, R9, R20, R16 ;  /* 0x0000001409067225 */ /* 0x000fe200078e0010 */
[----:B------:R-:W-:-:S03]  /*09b0*/  ULDC UR4, c[0x0][0x154] ;  /* 0x0000550000047ab9 */ /* 0x000fc60000000800 */
[----:B------:R-:W-:Y:S01]  /*09c0*/  IMAD R8, R11, R20, RZ ;  /* 0x000000140b087224 */ /* 0x000fe200078e02ff */
[----:B------:R-:W2:Y:S01]  /*09d0*/  LDC R5, c[0x0][0x144] ;  /* 0x00005100ff057b82 */ /* 0x000ea20000000800 */
[----:B------:R-:W3:Y:S02]  /*09e0*/  F2I.U32.TRUNC.NTZ R0, R0 ;  /* 0x0000000000007305 */ /* 0x000ee4000020f000 */
[----:B------:R-:W-:-:S04]  /*09f0*/  IMAD R9, R9, R21, R8 ;  /* 0x0000001509097224 */ /* 0x000fc800078e0208 */
[----:B------:R-:W-:Y:S01]  /*0a00*/  IMAD.IADD R7, R7, 0x1, R9 ;  /* 0x0000000107077824 */ /* 0x000fe200078e0209 */
[----:B------:R-:W4:Y:S01]  /*0a10*/  LDC R12, c[0x0][0x608] ;  /* 0x00018200ff0c7b82 */ /* 0x000f220000000800 */
[----:B------:R-:W-:-:S03]  /*0a20*/  IMAD.MOV.U32 R9, RZ, RZ, -0x1 ;  /* 0xffffffffff097424 */ /* 0x000fc600078e00ff */
[-CC-:B0-----:R-:W-:Y:S02]  /*0a30*/  SHF.R.U64 R20, R6, R10.reuse, R7.reuse ;  /* 0x0000000a06147219 */ /* 0x181fe40000001207 */
[----:B------:R-:W-:Y:S02]  /*0a40*/  I2FP.F32.U32 R6, R3 ;  /* 0x0000000300067245 */ /* 0x000fe40000201000 */
[----:B------:R-:W0:Y:S01]  /*0a50*/  LDC R22, c[0x0][0x658] ;  /* 0x00019600ff167b82 */ /* 0x000e220000000800 */
[----:B-1----:R-:W-:Y:S01]  /*0a60*/  ISETP.NE.U32.AND P0, PT, R24, RZ, PT ;  /* 0x000000ff1800720c */ /* 0x002fe20003f05070 */
[----:B---3--:R-:W-:Y:S01]  /*0a70*/  IMAD.MOV R8, RZ, RZ, -R0 ;  /* 0x000000ffff087224 */ /* 0x008fe200078e0a00 */
[----:B------:R-:W-:Y:S01]  /*0a80*/  SHF.R.U32.HI R7, RZ, R10, R7 ;  /* 0x0000000aff077219 */ /* 0x000fe20000011607 */
[----:B------:R-:W-:Y:S01]  /*0a90*/  FMUL R6, R6, UR4 ;  /* 0x0000000406067c20 */ /* 0x000fe20008400000 */
[----:B------:R-:W-:-:S03]  /*0aa0*/  ISETP.NE.AND.EX P0, PT, R25, RZ, PT, P0 ;  /* 0x000000ff1900720c */ /* 0x000fc60003f05300 */
[----:B------:R-:W1:Y:S01]  /*0ab0*/  LDC R14, c[0x0][0x148] ;  /* 0x00005200ff0e7b82 */ /* 0x000e620000000800 */
[----:B--2---:R-:W-:-:S07]  /*0ac0*/  IMAD R0, R5, R8, R4 ;  /* 0x0000000805007224 */ /* 0x004fce00078e0204 */
[----:B------:R-:W2:Y:S01]  /*0ad0*/  LDC R15, c[0x0][0x600] ;  /* 0x00018000ff0f7b82 */ /* 0x000ea20000000800 */
[-CC-:B----4-:R-:W-:Y:S02]  /*0ae0*/  SHF.R.U64 R28, R20, R12.reuse, R7.reuse ;  /* 0x0000000c141c7219 */ /* 0x190fe40000001207 */
[----:B------:R-:W-:Y:S01]  /*0af0*/  SHF.R.U32.HI R5, RZ, R12, R7 ;  /* 0x0000000cff057219 */ /* 0x000fe20000011607 */
[----:B------:R-:W-:Y:S01]  /*0b00*/  IMAD.MOV.U32 R7, RZ, RZ, 0x1 ;  /* 0x00000001ff077424 */ /* 0x000fe200078e00ff */
[----:B------:R3:W4:Y:S03]  /*0b10*/  F2I.U32.TRUNC.NTZ R12, R6 ;  /* 0x00000006000c7305 */ /* 0x000726000020f000 */
[----:B------:R-:W1:Y:S01]  /*0b20*/  LDC R21, c[0x0][0x648] ;  /* 0x00019200ff157b82 */ /* 0x000e620000000800 */
[-C--:B0-----:R-:W-:Y:S02]  /*0b30*/  SHF.L.U32 R4, R9, R22.reuse, RZ ;  /* 0x0000001609047219 */ /* 0x081fe400000006ff */
[----:B------:R-:W-:-:S02]  /*0b40*/  SHF.R.U64 R30, R28, R22, R5 ;  /* 0x000000161c1e7219 */ /* 0x000fc40000001205 */
[----:B------:R-:W-:Y:S02]  /*0b50*/  LOP3.LUT R11, RZ, R4, RZ, 0x33, !PT ;  /* 0x00000004ff0b7212 */ /* 0x000fe400078e33ff */
[-C--:B------:R-:W-:Y:S01]  /*0b60*/  SHF.R.U32.HI R5, RZ, R22.reuse, R5 ;  /* 0x00000016ff057219 */ /* 0x080fe20000011605 */
[----:B------:R-:W0:Y:S01]  /*0b70*/  LDC R23, c[0x0][0x638] ;  /* 0x00018e00ff177b82 */ /* 0x000e220000000800 */
[----:B------:R-:W-:Y:S02]  /*0b80*/  SHF.L.U32 R10, R7, R22, RZ ;  /* 0x00000016070a7219 */ /* 0x000fe400000006ff */
[----:B------:R-:W-:-:S05]  /*0b90*/  MOV R4, R30 ;  /* 0x0000001e00047202 */ /* 0x000fca0000000f00 */
[----:B------:R-:W0:Y:S01]  /*0ba0*/  LDC R26, c[0x0][0x610] ;  /* 0x00018400ff1a7b82 */ /* 0x000e220000000800 */
[----:B---34-:R-:W-:Y:S05]  /*0bb0*/  @!P0 BRA `(.L_x_7) ;  /* 0x0000000000288947 */ /* 0x018fea0003800000 */
[----:B------:R-:W3:Y:S02]  /*0bc0*/  LDC R9, c[0x0][0x64c] ;  /* 0x00019300ff097b82 */ /* 0x000ee40000000800 */
[----:B---3--:R-:W-:-:S05]  /*0bd0*/  IADD3 R9, P0, R30, R9, RZ ;  /* 0x000000091e097210 */ /* 0x008fca0007f1e0ff */
[----:B------:R-:W-:-:S04]  /*0be0*/  IMAD.X R13, RZ, RZ, R5, P0 ;  /* 0x000000ffff0d7224 */ /* 0x000fc800000e0605 */
[----:B------:R-:W-:-:S04]  /*0bf0*/  IMAD.WIDE.U32 R4, R13, R24, RZ ;  /* 0x000000180d047225 */ /* 0x000fc800078e00ff */
[----:B------:R-:W-:-:S04]  /*0c00*/  IMAD.WIDE.U32 R6, P0, R9, R25, R4 ;  /* 0x0000001909067225 */ /* 0x000fc80007800004 */
[----:B------:R-:W-:-:S04]  /*0c10*/  IMAD.WIDE.U32 R4, R9, R24, RZ ;  /* 0x0000001809047225 */ /* 0x000fc800078e00ff */
[----:B------:R-:W-:Y:S01]  /*0c20*/  IMAD.X R9, RZ, RZ, RZ, P0 ;  /* 0x000000ffff097224 */ /* 0x000fe200000e06ff */
[----:B------:R-:W-:Y:S01]  /*0c30*/  IADD3 RZ, P0, R5, R6, RZ ;  /* 0x0000000605ff7210 */ /* 0x000fe20007f1e0ff */
[----:B------:R-:W-:-:S04]  /*0c40*/  IMAD.MOV.U32 R8, RZ, RZ, R7 ;  /* 0x000000ffff087224 */ /* 0x000fc800078e0007 */
[----:B------:R-:W-:-:S08]  /*0c50*/  IMAD.WIDE.U32.X R4, R13, R25, R8, P0 ;  /* 0x000000190d047225 */ /* 0x000fd000000e0408 */
.L_x_7:
[----:B-1----:R-:W-:Y:S01]  /*0c60*/  SHF.R.U64 R4, R4, R21, R5 ;  /* 0x0000001504047219 */ /* 0x002fe20000001205 */
[----:B------:R-:W-:Y:S01]  /*0c70*/  IMAD.MOV R12, RZ, RZ, -R12 ;  /* 0x000000ffff0c7224 */ /* 0x000fe200078e0a0c */
[----:B------:R-:W-:Y:S01]  /*0c80*/  LOP3.LUT R11, R28, R11, RZ, 0xc0, !PT ;  /* 0x0000000b1c0b7212 */ /* 0x000fe200078ec0ff */
[----:B--2---:R-:W-:Y:S01]  /*0c90*/  VIADD R5, R15, 0xffffffff ;  /* 0xffffffff0f057836 */ /* 0x004fe20000000000 */
[----:B------:R-:W-:Y:S01]  /*0ca0*/  IADD3 R6, -R4, RZ, RZ ;  /* 0x000000ff04067210 */ /* 0x000fe20007ffe1ff */
[----:B------:R-:W-:Y:S02]  /*0cb0*/  @P3 IMAD R0, R14, R12, R3 ;  /* 0x0000000c0e003224 */ /* 0x000fe400078e0203 */
[----:B------:R-:W-:Y:S01]  /*0cc0*/  IMAD R3, R10, R4, R11 ;  /* 0x000000040a037224 */ /* 0x000fe200078e020b */
[----:B------:R-:W-:Y:S01]  /*0cd0*/  LOP3.LUT R5, R20, R5, RZ, 0xc0, !PT ;  /* 0x0000000514057212 */ /* 0x000fe200078ec0ff */
[----:B0-----:R-:W-:Y:S02]  /*0ce0*/  IMAD R4, R6, R23, R30 ;  /* 0x0000001706047224 */ /* 0x001fe400078e021e */
[----:B------:R-:W-:-:S02]  /*0cf0*/  IMAD R3, R3, R26, R0 ;  /* 0x0000001a03037224 */ /* 0x000fc400078e0200 */
[----:B------:R-:W-:Y:S02]  /*0d00*/  IMAD R4, R4, R15, R5 ;  /* 0x0000000f04047224 */ /* 0x000fe400078e0205 */
[----:B------:R-:W-:Y:S02]  /*0d10*/  IMAD.MOV.U32 R0, RZ, RZ, 0x1 ;  /* 0x00000001ff007424 */ /* 0x000fe400078e00ff */
[----:B------:R-:W-:Y:S01]  /*0d20*/  IMAD.MOV.U32 R23, RZ, RZ, R27 ;  /* 0x000000ffff177224 */ /* 0x000fe200078e001b */
[----:B------:R-:W-:Y:S02]  /*0d30*/  SEL R22, R4, R3, !P3 ;  /* 0x0000000304167207 */ /* 0x000fe40005800000 */
[----:B------:R-:W-:-:S05]  /*0d40*/  SEL R3, R3, R4, !P3 ;  /* 0x0000000403037207 */ /* 0x000fca0005800000 */
[----:B------:R0:W-:Y:S02]  /*0d50*/  STL [R1], R3 ;  /* 0x0000000301007387 */ /* 0x0001e40000100800 */
.L_x_5:
[----:B------:R-:W-:-:S08]  /*0d60*/  NOP ;  /* 0x0000000000007918 */ /* 0x000fd00000000000 */
[----:B------:R-:W1:Y:S02]  /*0d70*/  USETMAXREG.TRY_ALLOC.CTAPOOL UP0, 0xe8 ;  /* 0x000000e8000079c8 */ /* 0x000e640008000600 */
[----:B-1----:R-:W-:-:S13]  /*0d80*/  PLOP3.LUT P0, PT, PT, PT, UP0, 0x80, 0x0 ;  /* 0x000000000000781c */ /* 0x002fda0003f0f008 */
[----:B------:R-:W-:Y:S05]  /*0d90*/  @!P0 BRA `(.L_x_5) ;  /* 0xfffffffc00f08947 */ /* 0x000fea000383ffff */
[----:B------:R-:W-:Y:S01]  /*0da0*/  ULDC.64 UR4, c[0x0][0x598] ;  /* 0x0001660000047ab9 */ /* 0x000fe20000000a00 */
[----:B------:R-:W-:Y:S01]  /*0db0*/  ULDC.64 UR36, c[0x0][0x208] ;  /* 0x0000820000247ab9 */ /* 0x000fe20000000a00 */
[----:B------:R-:W-:-:S04]  /*0dc0*/  ISETP.NE.U32.AND P0, PT, RZ, UR4, PT ;  /* 0x00000004ff007c0c */ /* 0x000fc8000bf05070 */
[----:B------:R-:W-:-:S13]  /*0dd0*/  ISETP.NE.AND.EX P0, PT, RZ, UR5, PT, P0 ;  /* 0x00000005ff007c0c */ /* 0x000fda000bf05300 */
[----:B------:R-:W-:Y:S05]  /*0de0*/  @!P0 BRA `(.L_x_8) ;  /* 0x00000000001c8947 */ /* 0x000fea0003800000 */
[----:B------:R-:W1:Y:S02]  /*0df0*/  LDC.64 R4, c[0x0][0x598] ;  /* 0x00016600ff047b82 */ /* 0x000e640000000a00 */
[----:B-1----:R-:W2:Y:S02]  /*0e00*/  LDG.E.64 R4, desc[UR36][R4.64] ;  /* 0x0000002404047981 */ /* 0x002ea4000c1e1b00 */
[----:B--2---:R-:W-:-:S04]  /*0e10*/  ISETP.NE.U32.AND P0, PT, R4, RZ, PT ;  /* 0x000000ff0400720c */ /* 0x004fc80003f05070 */
[----:B------:R-:W-:-:S13]  /*0e20*/  ISETP.NE.AND.EX P0, PT, R5, RZ, PT, P0 ;  /* 0x000000ff0500720c */ /* 0x000fda0003f05300 */
[----:B------:R-:W-:Y:S05]  /*0e30*/  @!P0 BRA `(.L_x_8) ;  /* 0x0000000000088947 */ /* 0x000fea0003800000 */
[----:B------:R1:W5:Y:S01]  /*0e40*/  LD.E R217, desc[UR36][R4.64] ;  /* 0x0000002404d97980 */ /* 0x000362000c101900 */
[----:B------:R-:W-:Y:S05]  /*0e50*/  BRA `(.L_x_9) ;  /* 0x0000000000247947 */ /* 0x000fea0003800000 */
.L_x_8:
[----:B------:R-:W-:Y:S02]  /*0e60*/  ULDC.64 UR4, c[0x0][0x588] ;  /* 0x0001620000047ab9 */ /* 0x000fe40000000a00 */
[----:B------:R-:W-:-:S04]  /*0e70*/  ISETP.NE.U32.AND P0, PT, RZ, UR4, PT ;  /* 0x00000004ff007c0c */ /* 0x000fc8000bf05070 */
[----:B------:R-:W-:-:S13]  /*0e80*/  ISETP.NE.AND.EX P0, PT, RZ, UR5, PT, P0 ;  /* 0x00000005ff007c0c */ /* 0x000fda000bf05300 */
[----:B------:R-:W-:Y:S05]  /*0e90*/  @!P0 BRA `(.L_x_10) ;  /* 0x00000000000c8947 */ /* 0x000fea0003800000 */
[----:B------:R-:W1:Y:S02]  /*0ea0*/  LDC.64 R4, c[0x0][0x588] ;  /* 0x00016200ff047b82 */ /* 0x000e640000000a00 */
[----:B-1----:R2:W5:Y:S01]  /*0eb0*/  LDG.E R217, desc[UR36][R4.64] ;  /* 0x0000002404d97981 */ /* 0x002562000c1e1900 */
[----:B------:R-:W-:Y:S05]  /*0ec0*/  BRA `(.L_x_9) ;  /* 0x0000000000087947 */ /* 0x000fea0003800000 */
.L_x_10:
[----:B------:R-:W-:Y:S02]  /*0ed0*/  ULDC UR4, c[0x0][0x580] ;  /* 0x0001600000047ab9 */ /* 0x000fe40000000800 */
[----:B------:R-:W-:-:S07]  /*0ee0*/  IMAD.U32 R217, RZ, RZ, UR4 ;  /* 0x00000004ffd97e24 */ /* 0x000fce000f8e00ff */
.L_x_9:
[----:B------:R-:W-:Y:S02]  /*0ef0*/  ULDC.64 UR4, c[0x0][0x5a0] ;  /* 0x0001680000047ab9 */ /* 0x000fe40000000a00 */
[----:B------:R-:W-:-:S04]  /*0f00*/  ISETP.NE.U32.AND P0, PT, RZ, UR4, PT ;  /* 0x00000004ff007c0c */ /* 0x000fc8000bf05070 */
[----:B------:R-:W-:-:S13]  /*0f10*/  ISETP.NE.AND.EX P0, PT, RZ, UR5, PT, P0 ;  /* 0x00000005ff007c0c */ /* 0x000fda000bf05300 */
[----:B------:R-:W-:Y:S05]  /*0f20*/  @!P0 BRA `(.L_x_11) ;  /* 0x00000000001c8947 */ /* 0x000fea0003800000 */
[----:B-12---:R-:W1:Y:S02]  /*0f30*/  LDC.64 R4, c[0x0][0x5a0] ;  /* 0x00016800ff047b82 */ /* 0x006e640000000a00 */
[----:B-1----:R-:W2:Y:S02]  /*0f40*/  LDG.E.64 R4, desc[UR36][R4.64] ;  /* 0x0000002404047981 */ /* 0x002ea4000c1e1b00 */
[----:B--2---:R-:W-:-:S04]  /*0f50*/  ISETP.NE.U32.AND P0, PT, R4, RZ, PT ;  /* 0x000000ff0400720c */ /* 0x004fc80003f05070 */
[----:B------:R-:W-:-:S13]  /*0f60*/  ISETP.NE.AND.EX P0, PT, R5, RZ, PT, P0 ;  /* 0x000000ff0500720c */ /* 0x000fda0003f05300 */
[----:B------:R-:W-:Y:S05]  /*0f70*/  @!P0 BRA `(.L_x_11) ;  /* 0x0000000000088947 */ /* 0x000fea0003800000 */
[----:B------:R1:W5:Y:S01]  /*0f80*/  LD.E R216, desc[UR36][R4.64] ;  /* 0x0000002404d87980 */ /* 0x000362000c101900 */
[----:B------:R-:W-:Y:S05]  /*0f90*/  BRA `(.L_x_12) ;  /* 0x0000000000247947 */ /* 0x000fea0003800000 */
.L_x_11:
[----:B------:R-:W-:Y:S02]  /*0fa0*/  ULDC.64 UR4, c[0x0][0x590] ;  /* 0x0001640000047ab9 */ /* 0x000fe40000000a00 */
[----:B------:R-:W-:-:S04]  /*0fb0*/  ISETP.NE.U32.AND P0, PT, RZ, UR4, PT ;  /* 0x00000004ff007c0c */ /* 0x000fc8000bf05070 */
[----:B------:R-:W-:-:S13]  /*0fc0*/  ISETP.NE.AND.EX P0, PT, RZ, UR5, PT, P0 ;  /* 0x00000005ff007c0c */ /* 0x000fda000bf05300 */
[----:B------:R-:W-:Y:S05]  /*0fd0*/  @!P0 BRA `(.L_x_13) ;  /* 0x00000000000c8947 */ /* 0x000fea0003800000 */
[----:B-12---:R-:W1:Y:S02]  /*0fe0*/  LDC.64 R4, c[0x0][0x590] ;  /* 0x00016400ff047b82 */ /* 0x006e640000000a00 */
[----:B-1----:R2:W5:Y:S01]  /*0ff0*/  LDG.E R216, desc[UR36][R4.64] ;  /* 0x0000002404d87981 */ /* 0x002562000c1e1900 */
[----:B------:R-:W-:Y:S05]  /*1000*/  BRA `(.L_x_12) ;  /* 0x0000000000087947 */ /* 0x000fea0003800000 */
.L_x_13:
[----:B------:R-:W-:Y:S02]  /*1010*/  ULDC UR4, c[0x0][0x584] ;  /* 0x0001610000047ab9 */ /* 0x000fe40000000800 */
[----:B------:R-:W-:-:S07]  /*1020*/  IMAD.U32 R216, RZ, RZ, UR4 ;  /* 0x00000004ffd87e24 */ /* 0x000fce000f8e00ff */
.L_x_12:
[----:B------:R-:W-:-:S13]  /*1030*/  LOP3.LUT P0, RZ, R0, 0xff, RZ, 0xc0, !PT ;  /* 0x000000ff00ff7812 */ /* 0x000fda000780c0ff */
[----:B------:R-:W-:Y:S05]  /*1040*/  @!P0 EXIT ;  /* 0x000000000000894d */ /* 0x000fea0003800000 */
[----:B------:R-:W-:Y:S01]  /*1050*/  ULDC UR4, c[0x0][0x28c] ;  /* 0x0000a30000047ab9 */ /* 0x000fe20000000800 */
[----:B------:R-:W-:Y:S01]  /*1060*/  UMOV UR38, URZ ;  /* 0x0000003f00267c82 */ /* 0x000fe20008000000 */
[----:B------:R-:W-:Y:S01]  /*1070*/  UIADD3 UR4, UR4, 0xf, URZ ;  /* 0x0000000f04047890 */ /* 0x000fe2000fffe03f */
[----:B------:R-:W-:-:S03]  /*1080*/  UMOV UR39, URZ ;  /* 0x0000003f00277c82 */ /* 0x000fc60008000000 */
[----:B------:R-:W-:-:S04]  /*1090*/  USHF.R.S32.HI UR5, URZ, 0x1f, UR4 ;  /* 0x0000001f3f057899 */ /* 0x000fc80008011404 */
[----:B------:R-:W-:-:S04]  /*10a0*/  ULEA.HI UR5, UR5, UR4, URZ, 0x4 ;  /* 0x0000000405057291 */ /* 0x000fc8000f8f203f */
[----:B------:R-:W-:-:S12]  /*10b0*/  USHF.R.S32.HI UR40, URZ, 0x4, UR5 ;  /* 0x000000043f287899 */ /* 0x000fd80008011405 */
.L_x_415:
[----:B------:R-:W-:Y:S01]  /*10c0*/  LOP3.LUT R0, R18, 0x80, RZ, 0xc0, !PT ;  /* 0x0000008012007812 */ /* 0x000fe200078ec0ff */
[----:B---3--:R-:W3:Y:S01]  /*10d0*/  S2UR UR6, SR_CgaCtaId ;  /* 0x00000000000679c3 */ /* 0x008ee20000008800 */
[----:B------:R-:W-:Y:S02]  /*10e0*/  UMOV UR41, 0x400 ;  /* 0x0000040000297882 */ /* 0x000fe40000000000 */
[----:B------:R-:W-:-:S06]  /*10f0*/  SHF.R.U32.HI R0, RZ, 0x7, R0 ;  /* 0x00000007ff007819 */ /* 0x000fcc0000011600 */
[----:B----4-:R-:W4:Y:S01]  /*1100*/  SHFL.IDX PT, R0, R0, RZ, 0x1f ;  /* 0x00001fff00007589 */ /* 0x010f2200000e0000 */
[----:B---3--:R-:W-:Y:S01]  /*1110*/  ULEA UR41, UR6, UR41, 0x18 ;  /* 0x0000002906297291 */ /* 0x008fe2000f8ec03f */
[----:B----4-:R-:W-:-:S13]  /*1120*/  R2UR UR4, R0 ;  /* 0x00000000000472ca */ /* 0x010fda00000e0000 */
[----:B------:R-:W-:-:S04]  /*1130*/  ULEA.HI UR5, UR4, UR4, URZ, 0x1 ;  /* 0x0000000404057291 */ /* 0x000fc8000f8f083f */
[----:B------:R-:W-:-:S04]  /*1140*/  ULOP3.LUT UR5, UR5, 0x1ffffe, URZ, 0xc0, !UPT ;  /* 0x001ffffe05057892 */ /* 0x000fc8000f8ec03f */
[----:B------:R-:W-:-:S03]  /*1150*/  UIADD3 UR5, UR4, -UR5, URZ ;  /* 0x8000000504057290 */ /* 0x000fc6000fffe03f */
[----:B------:R-:W-:Y:S01]  /*1160*/  ULDC UR4, c[0x0][0x28c] ;  /* 0x0000a30000047ab9 */ /* 0x000fe20000000800 */
[----:B------:R-:W-:Y:S01]  /*1170*/  ULEA UR5, UR5, UR41, 0xb ;  /* 0x0000002905057291 */ /* 0x000fe2000f8e583f */
[----:B------:R-:W-:-:S03]  /*1180*/  ISETP.LT.AND P0, PT, RZ, UR4, PT ;  /* 0x00000004ff007c0c */ /* 0x000fc6000bf01270 */
[----:B------:R-:W-:-:S04]  /*1190*/  UIADD3 UR5, UR5, 0x200, URZ ;  /* 0x0000020005057890 */ /* 0x000fc8000fffe03f */
[----:B------:R-:W-:-:S04]  /*11a0*/  USHF.R.U32.HI UR5, URZ, 0x4, UR5 ;  /* 0x000000043f057899 */ /* 0x000fc80008011605 */
[----:B------:R-:W-:Y:S02]  /*11b0*/  ULOP3.LUT UR42, UR5, 0x3fff, URZ, 0xc0, !UPT ;  /* 0x00003fff052a7892 */ /* 0x000fe4000f8ec03f */
[----:B-12--5:R-:W-:Y:S10]  /*11c0*/  @P0 BRA `(.L_x_14) ;  /* 0x0000000000400947 */ /* 0x026ff40003800000 */
[----:B------:R-:W-:Y:S01]  /*11d0*/  MOV R0, 0x0 ;  /* 0x0000000000007802 */ /* 0x000fe20000000f00 */
[----:B------:R-:W-:Y:S01]  /*11e0*/  ULDC.64 UR4, c[0x4][0x68] ;  /* 0x01001a0000047ab9 */ /* 0x000fe20000000a00 */
[----:B------:R-:W-:Y:S01]  /*11f0*/  ULDC.64 UR6, c[0x4][0x8] ;  /* 0x0100020000067ab9 */ /* 0x000fe20000000a00 */
[----:B-12---:R-:W-:Y:S01]  /*1200*/  IMAD.U32 R4, RZ, RZ, UR4 ;  /* 0x00000004ff047e24 */ /* 0x006fe2000f8e00ff */
[----:B------:R1:W2:Y:S01]  /*1210*/  LDC.64 R14, c[0x4][R0] ;  /* 0x01000000000e7b82 */ /* 0x0002a20000000a00 */
[----:B------:R-:W-:Y:S01]  /*1220*/  MOV R5, UR5 ;  /* 0x0000000500057c02 */ /* 0x000fe20008000f00 */
[----:B------:R-:W-:Y:S01]  /*1230*/  ULDC.64 UR4, c[0x4][0x70] ;  /* 0x01001c0000047ab9 */ /* 0x000fe20000000a00 */
[----:B------:R-:W-:Y:S01]  /*1240*/  IMAD.U32 R10, RZ, RZ, UR6 ;  /* 0x00000006ff0a7e24 */ /* 0x000fe2000f8e00ff */
[----:B------:R-:W-:Y:S01]  /*1250*/  MOV R12, 0x1 ;  /* 0x00000001000c7802 */ /* 0x000fe20000000f00 */
[----:B------:R-:W-:Y:S02]  /*1260*/  IMAD.U32 R6, RZ, RZ, UR4 ;  /* 0x00000004ff067e24 */ /* 0x000fe4000f8e00ff */
[----:B------:R-:W-:-:S02]  /*1270*/  IMAD.U32 R7, RZ, RZ, UR5 ;  /* 0x00000005ff077e24 */ /* 0x000fc4000f8e00ff */
[----:B------:R-:W-:Y:S02]  /*1280*/  IMAD.U32 R11, RZ, RZ, UR7 ;  /* 0x00000007ff0b7e24 */ /* 0x000fe4000f8e00ff */
[----:B------:R-:W-:Y:S02]  /*1290*/  IMAD.MOV.U32 R8, RZ, RZ, 0x1e1 ;  /* 0x000001e1ff087424 */ /* 0x000fe400078e00ff */
[----:B-1----:R-:W-:-:S07]  /*12a0*/  IMAD.MOV.U32 R13, RZ, RZ, RZ ;  /* 0x000000ffff0d7224 */ /* 0x002fce00078e00ff */
[----:B------:R-:W-:-:S07]  /*12b0*/  LEPC R20, `(.L_x_14) ;  /* 0x000000001014794e */ /* 0x000fce0000000000 */
[----:B0-2--5:R-:W-:Y:S05]  /*12c0*/  CALL.ABS.NOINC R14 ;  /* 0x000000000e007343 */ /* 0x025fea0003c00000 */
.L_x_14:
[----:B------:R-:W-:-:S04]  /*12d0*/  LOP3.LUT R0, R19, 0x1, RZ, 0xfc, !PT ;  /* 0x0000000113007812 */ /* 0x000fc800078efcff */
[----:B------:R-:W-:-:S13]  /*12e0*/  ISETP.NE.AND P0, PT, R0, 0x3, PT ;  /* 0x000000030000780c */ /* 0x000fda0003f05270 */
[----:B------:R-:W-:Y:S05]  /*12f0*/  @!P0 BRA `(.L_x_15) ;  /* 0x0000000000048947 */ /* 0x000fea0003800000 */
[----:B------:R-:W-:Y:S01]  /*1300*/  BPT.TRAP 0x1 ;  /* 0x000000040000795c */ /* 0x000fe20000300000 */
.L_x_15:
[----:B0-----:R-:W-:Y:S02]  /*1310*/  IMAD.U32 R3, RZ, RZ, UR39 ;  /* 0x00000027ff037e24 */ /* 0x001fe4000f8e00ff */
[----:B------:R-:W-:-:S03]  /*1320*/  IMAD.U32 R0, RZ, RZ, UR38 ;  /* 0x00000026ff007e24 */ /* 0x000fc6000f8e00ff */
[----:B------:R-:W-:Y:S02]  /*1330*/  LEA R3, R3, UR41, 0x3 ;  /* 0x0000002903037c11 */ /* 0x000fe4000f8e18ff */
[----:B------:R-:W-:-:S04]  /*1340*/  SHF.L.U32 R0, R0, 0x1f, RZ ;  /* 0x0000001f00007819 */ /* 0x000fc800000006ff */
[----:B------:R0:W3:Y:S01]  /*1350*/  SYNCS.PHASECHK.TRANS64.TRYWAIT P1, [R3+URZ], R0 ;  /* 0x00000000030075a7 */ /* 0x0000e2000802017f */
[----:B------:R-:W-:Y:S05]  /*1360*/  @!P0 BRA `(.L_x_16) ;  /* 0x0000000000048947 */ /* 0x000fea0003800000 */
[----:B------:R-:W-:Y:S01]  /*1370*/  BPT.TRAP 0x1 ;  /* 0x000000040000795c */ /* 0x000fe20000300000 */
.L_x_16:
[----:B---3--:R-:W-:Y:S05]  /*1380*/  @P1 BRA `(.L_x_17) ;  /* 0x0000000000081947 */ /* 0x008fea0003800000 */
[----:B------:R-:W3:Y:S02]  /*1390*/  SYNCS.PHASECHK.TRANS64.TRYWAIT P1, [R3+URZ], R0 ;  /* 0x00000000030075a7 */ /* 0x000ee4000802017f */
[----:B---3--:R-:W-:Y:S05]  /*13a0*/  @!P1 BRA `(.L_x_18) ;  /* 0x0000011400c89947 */ /* 0x008fea0003800000 */
.L_x_17:
[----:B------:R-:W-:-:S04]  /*13b0*/  UISETP.LT.AND UP0, UPT, UR40, 0x1, UPT ;  /* 0x000000012800788c */ /* 0x000fc8000bf01270 */
[----:B------:R-:W-:-:S06]  /*13c0*/  USEL UR4, UR40, 0x1, UP0 ;  /* 0x0000000128047887 */ /* 0x000fcc0008000000 */
[----:B0--3--:R-:W-:Y:S01]  /*13d0*/  IMAD.U32 R0, RZ, RZ, UR4 ;  /* 0x00000004ff007e24 */ /* 0x009fe2000f8e00ff */
[----:B------:R-:W-:Y:S05]  /*13e0*/  WARPSYNC.ALL ;  /* 0x0000000000007948 */ /* 0x000fea0003800000 */
[----:B------:R-:W-:-:S04]  /*13f0*/  IADD3 R0, -R0, UR40, RZ ;  /* 0x0000002800007c10 */ /* 0x000fc8000fffe1ff */
[----:B------:R-:W-:Y:S01]  /*1400*/  ISETP.GE.AND P1, PT, R0, 0x1, PT ;  /* 0x000000010000780c */ /* 0x000fe20003f26270 */
[----:B------:R-:W-:Y:S01]  /*1410*/  UIADD3 UR4, UR41, 0xe200, URZ ;  /* 0x0000e20029047890 */ /* 0x000fe2000fffe03f */
[----:B------:R-:W-:Y:S01]  /*1420*/  WARPGROUP.ARRIVE ;  /* 0x00000000000079c5 */ /* 0x000fe20000000000 */
[----:B------:R-:W-:Y:S02]  /*1430*/  ULOP3.LUT UR42, UR42, 0x10000, URZ, 0xfc, !UPT ;  /* 0x000100002a2a7892 */ /* 0x000fe4000f8efc3f */
[----:B------:R-:W-:Y:S01]  /*1440*/  USHF.R.U32.HI UR4, URZ, 0x4, UR4 ;  /* 0x000000043f047899 */ /* 0x000fe20008011604 */
[----:B------:R-:W-:Y:S01]  /*1450*/  UMOV UR5, 0xc0000010 ;  /* 0xc000001000057882 */ /* 0x000fe20000000000 */
[----:B------:R-:W-:Y:S02]  /*1460*/  UMOV UR7, 0xc0000010 ;  /* 0xc000001000077882 */ /* 0x000fe40000000000 */
[----:B------:R-:W-:-:S04]  /*1470*/  ULOP3.LUT UR4, UR4, 0x3fff, URZ, 0xc0, !UPT ;  /* 0x00003fff04047892 */ /* 0x000fc8000f8ec03f */
[----:B------:R-:W-:Y:S02]  /*1480*/  ULOP3.LUT UR10, UR4, 0x10000, URZ, 0xfc, !UPT ;  /* 0x00010000040a7892 */ /* 0x000fe4000f8efc3f */
[----:B------:R-:W-:Y:S02]  /*1490*/  ULEA UR4, UR39, UR42, 0x8 ;  /* 0x0000002a27047291 */ /* 0x000fe4000f8e403f */
[----:B------:R-:W-:-:S09]  /*14a0*/  UIMAD UR6, UR39, 0x300, UR10 ;  /* 0x00000300270678a4 */ /* 0x000fd2000f8e020a */
[----:B------:R-:W-:Y:S01]  /*14b0*/  HGMMA.64x192x16.F32.BF16 R120, gdesc[UR4], RZ, !UPT, gsb0 ;  /* 0x02e00000047879f0 */ /* 0x000fe2000c0018ff */
[----:B------:R-:W-:Y:S01]  /*14c0*/  UIADD3 UR6, UR6, 0x180, URZ ;  /* 0x0000018006067890 */ /* 0x000fe2000fffe03f */
[----:B------:R-:W-:Y:S01]  /*14d0*/  UMOV UR7, 0xc0000010 ;  /* 0xc000001000077882 */ /* 0x000fe20000000000 */
[----:B------:R-:W-:Y:S02]  /*14e0*/  WARPGROUP.DEPBAR.LE gsb0, 0x0 ;  /* 0x00008000000079c5 */ /* 0x000fe40000010000 */
[----:B------:R-:W-:-:S15]  /*14f0*/  WARPGROUP.ARRIVE ;  /* 0x00000000000079c5 */ /* 0x000fde0000000000 */
[----:B------:R-:W-:Y:S03]  /*1500*/  HGMMA.64x192x16.F32.BF16 R24, gdesc[UR4], RZ, !UPT, gsb0 ;  /* 0x02e00000041879f0 */ /* 0x000fe6000c0018ff */
[----:B------:R-:W-:Y:S02]  /*1510*/  WARPGROUP.DEPBAR.LE gsb0, 0x0 ;  /* 0x00008000000079c5 */ /* 0x000fe40000010000 */
[----:B------:R-:W-:Y:S05]  /*1520*/  @!P1 BRA `(.L_x_19) ;  /* 0x0000000000c89947 */ /* 0x000fea0003800000 */
[----:B------:R-:W-:Y:S01]  /*1530*/  UIADD3 UR4, UR39, 0x1, URZ ;  /* 0x0000000127047890 */ /* 0x000fe2000fffe03f */
[----:B------:R-:W-:Y:S01]  /*1540*/  IMAD.MOV.U32 R3, RZ, RZ, R0 ;  /* 0x000000ffff037224 */ /* 0x000fe200078e0000 */
[----:B------:R-:W-:Y:S02]  /*1550*/  UMOV UR9, UR39 ;  /* 0x0000002700097c82 */ /* 0x000fe40008000000 */
[----:B------:R-:W-:-:S04]  /*1560*/  UISETP.NE.AND UP0, UPT, UR4, 0xe, UPT ;  /* 0x0000000e0400788c */ /* 0x000fc8000bf05270 */
[----:B------:R-:W-:Y:S02]  /*1570*/  USEL UR5, URZ, 0x1, UP0 ;  /* 0x000000013f057887 */ /* 0x000fe40008000000 */
[----:B------:R-:W-:Y:S02]  /*1580*/  USEL UR8, UR4, URZ, UP0 ;  /* 0x0000003f04087287 */ /* 0x000fe40008000000 */
[----:B------:R-:W-:-:S06]  /*1590*/  ULOP3.LUT UR5, UR38, UR5, URZ, 0x3c, !UPT ;  /* 0x0000000526057292 */ /* 0x000fcc000f8e3c3f */
[----:B------:R-:W-:-:S07]  /*15a0*/  MOV R6, UR5 ;  /* 0x0000000500067c02 */ /* 0x000fce0008000f00 */
.L_x_26:
[----:B0-----:R-:W-:Y:S05]  /*15b0*/  @!P0 BRA `(.L_x_20) ;  /* 0x0000000000048947 */ /* 0x001fea0003800000 */
[----:B------:R-:W-:Y:S01]  /*15c0*/  BPT.TRAP 0x1 ;  /* 0x000000040000795c */ /* 0x000fe20000300000 */
.L_x_20:
[----:B------:R-:W-:Y:S01]  /*15d0*/  ULEA UR4, UR8, UR41, 0x3 ;  /* 0x0000002908047291 */ /* 0x000fe2000f8e183f */
[----:B-12---:R-:W-:-:S08]  /*15e0*/  SHF.L.U32 R4, R6, 0x1f, RZ ;  /* 0x0000001f06047819 */ /* 0x006fd000000006ff */
[----:B------:R0:W1:Y:S01]  /*15f0*/  SYNCS.PHASECHK.TRANS64.TRYWAIT P1, [UR4], R4 ;  /* 0x00000004ff0075a7 */ /* 0x0000620008020144 */
[----:B------:R-:W-:Y:S05]  /*1600*/  @!P0 BRA `(.L_x_21) ;  /* 0x0000000000048947 */ /* 0x000fea0003800000 */
[----:B------:R-:W-:Y:S01]  /*1610*/  BPT.TRAP 0x1 ;  /* 0x000000040000795c */ /* 0x000fe20000300000 */
.L_x_21:
[----:B-1----:R-:W-:Y:S05]  /*1620*/  @P1 BRA `(.L_x_22) ;  /* 0x0000000000081947 */ /* 0x002fea0003800000 */
[----:B------:R-:W1:Y:S02]  /*1630*/  SYNCS.PHASECHK.TRANS64.TRYWAIT P1, [UR4], R4 ;  /* 0x00000004ff0075a7 */ /* 0x000e640008020144 */
[----:B-1----:R-:W-:Y:S05]  /*1640*/  @!P1 BRA `(.L_x_23) ;  /* 0x0000011400349947 */ /* 0x002fea0003800000 */
.L_x_22:
[----:B------:R-:W-:Y:S01]  /*1650*/  ULEA UR4, UR8, UR42, 0x8 ;  /* 0x0000002a08047291 */ /* 0x000fe2000f8e403f */
[----:B------:R-:W-:Y:S01]  /*1660*/  WARPGROUP.ARRIVE ;  /* 0x00000000000079c5 */ /* 0x000fe20000000000 */
[----:B------:R-:W-:Y:S01]  /*1670*/  UIMAD UR6, UR8, 0x300, UR10 ;  /* 0x00000300080678a4 */ /* 0x000fe2000f8e020a */
[----:B------:R-:W-:Y:S01]  /*1680*/  UMOV UR5, 0xc0000010 ;  /* 0xc000001000057882 */ /* 0x000fe20000000000 */
[----:B------:R-:W-:-:S07]  /*1690*/  UMOV UR7, 0xc0000010 ;  /* 0xc000001000077882 */ /* 0x000fce0000000000 */
[----:B------:R-:W-:Y:S01]  /*16a0*/  HGMMA.64x192x16.F32.BF16 R120, gdesc[UR4], R120, gsb0 ;  /* 0x02e00000047879f0 */ /* 0x000fe20008001878 */
[----:B------:R-:W-:Y:S01]  /*16b0*/  UIADD3 UR6, UR6, 0x180, URZ ;  /* 0x0000018006067890 */ /* 0x000fe2000fffe03f */
[----:B------:R-:W-:Y:S01]  /*16c0*/  UMOV UR7, 0xc0000010 ;  /* 0xc000001000077882 */ /* 0x000fe20000000000 */
[----:B------:R-:W-:Y:S02]  /*16d0*/  WARPGROUP.DEPBAR.LE gsb0, 0x0 ;  /* 0x00008000000079c5 */ /* 0x000fe40000010000 */
[----:B------:R-:W-:-:S15]  /*16e0*/  WARPGROUP.ARRIVE ;  /* 0x00000000000079c5 */ /* 0x000fde0000000000 */
[----:B------:R-:W-:Y:S03]  /*16f0*/  HGMMA.64x192x16.F32.BF16 R24, gdesc[UR4], R24, gsb0 ;  /* 0x02e00000041879f0 */ /* 0x000fe60008001818 */
[----:B------:R-:W-:Y:S02]  /*1700*/  WARPGROUP.DEPBAR.LE gsb0, 0x0 ;  /* 0x00008000000079c5 */ /* 0x000fe40000010000 */
[----:B------:R-:W-:Y:S05]  /*1710*/  @!P0 BRA `(.L_x_24) ;  /* 0x0000000000048947 */ /* 0x000fea0003800000 */
[----:B------:R-:W-:Y:S01]  /*1720*/  BPT.TRAP 0x1 ;  /* 0x000000040000795c */ /* 0x000fe20000300000 */
.L_x_24:
[----:B------:R-:W-:Y:S01]  /*1730*/  ULEA UR4, UR9, UR41, 0x3 ;  /* 0x0000002909047291 */ /* 0x000fe2000f8e183f */
[----:B------:R-:W-:-:S03]  /*1740*/  ISETP.GT.U32.AND P1, PT, R19, 0x1, PT ;  /* 0x000000011300780c */ /* 0x000fc60003f24070 */
[----:B------:R-:W-:-:S04]  /*1750*/  UIADD3 UR4, UR4, 0x70, URZ ;  /* 0x0000007004047890 */ /* 0x000fc8000fffe03f */
[----:B------:R-:W-:-:S09]  /*1760*/  UPRMT UR4, URZ, 0x654, UR4 ;  /* 0x000006543f047896 */ /* 0x000fd20008000004 */
[----:B------:R-:W-:Y:S01]  /*1770*/  SYNCS.ARRIVE.TRANS64.RED.A1T0 RZ, [UR4], RZ ;  /* 0x000000ffffff79a7 */ /* 0x000fe20008100404 */
[----:B------:R-:W-:Y:S05]  /*1780*/  @P1 BRA `(.L_x_25) ;  /* 0x0000000000041947 */ /* 0x000fea0003800000 */
[----:B------:R-:W-:Y:S01]  /*1790*/  BPT.TRAP 0x1 ;  /* 0x000000040000795c */ /* 0x000fe20000300000 */
.L_x_25:
[----:B------:R-:W-:Y:S01]  /*17a0*/  UIADD3 UR8, UR8, 0x1, URZ ;  /* 0x0000000108087890 */ /* 0x000fe2000fffe03f */
[C---:B------:R-:W-:Y:S01]  /*17b0*/  ISETP.GT.AND P1, PT, R3.reuse, 0x1, PT ;  /* 0x000000010300780c */ /* 0x040fe20003f24270 */
[----:B------:R-:W-:Y:S01]  /*17c0*/  UIADD3 UR9, UR9, 0x1, URZ ;  /* 0x0000000109097890 */ /* 0x000fe2000fffe03f */
[----:B------:R-:W-:Y:S01]  /*17d0*/  VIADD R3, R3, 0xffffffff ;  /* 0xffffffff03037836 */ /* 0x000fe20000000000 */
[----:B------:R-:W-:Y:S02]  /*17e0*/  UISETP.NE.AND UP0, UPT, UR8, 0xe, UPT ;  /* 0x0000000e0800788c */ /* 0x000fe4000bf05270 */
[----:B------:R-:W-:Y:S02]  /*17f0*/  UISETP.NE.AND UP1, UPT, UR9, 0xe, UPT ;  /* 0x0000000e0900788c */ /* 0x000fe4000bf25270 */
[----:B------:R-:W-:Y:S02]  /*1800*/  USEL UR4, URZ, 0x1, UP0 ;  /* 0x000000013f047887 */ /* 0x000fe40008000000 */
[----:B------:R-:W-:-:S02]  /*1810*/  USEL UR8, UR8, URZ, UP0 ;  /* 0x0000003f08087287 */ /* 0x000fc40008000000 */
[----:B------:R-:W-:Y:S02]  /*1820*/  USEL UR9, UR9, URZ, UP1 ;  /* 0x0000003f09097287 */ /* 0x000fe40008800000 */
[----:B------:R-:W-:Y:S01]  /*1830*/  LOP3.LUT R6, R6, UR4, RZ, 0x3c, !PT ;  /* 0x0000000406067c12 */ /* 0x000fe2000f8e3cff */
[----:B------:R-:W-:Y:S09]  /*1840*/  @P1 BRA `(.L_x_26) ;  /* 0xfffffffc00581947 */ /* 0x000ff2000383ffff */
.L_x_19:
[----:B------:R-:W3:Y:S02]  /*1850*/  LDC R3, c[0x0][0x28c] ;  /* 0x0000a300ff037b82 */ /* 0x000ee40000000800 */
[----:B---3--:R-:W-:-:S13]  /*1860*/  ISETP.GE.AND P1, PT, R3, 0x1, PT ;  /* 0x000000010300780c */ /* 0x008fda0003f26270 */
[----:B------:R-:W-:Y:S05]  /*1870*/  @!P1 BRA `(.L_x_27) ;  /* 0x0000000000389947 */ /* 0x000fea0003800000 */
[----:B------:R-:W-:Y:S05]  /*1880*/  @!P0 BRA `(.L_x_28) ;  /* 0x0000000000048947 */ /* 0x000fea0003800000 */
[----:B------:R-:W-:Y:S01]  /*1890*/  BPT.TRAP 0x1 ;  /* 0x000000040000795c */ /* 0x000fe20000300000 */
.L_x_28:
[----:B------:R-:W-:Y:S01]  /*18a0*/  VIADD R0, R0, UR39 ;  /* 0x0000002700007c36 */ /* 0x000fe20008000000 */
[----:B------:R-:W-:-:S04]  /*18b0*/  ISETP.GT.U32.AND P0, PT, R19, 0x1, PT ;  /* 0x000000011300780c */ /* 0x000fc80003f04070 */
[----:B012---:R-:W-:-:S05]  /*18c0*/  SHF.R.U32.HI R4, RZ, 0x1, R0 ;  /* 0x00000001ff047819 */ /* 0x007fca0000011600 */
[----:B------:R-:W-:-:S05]  /*18d0*/  IMAD.WIDE.U32 R4, R4, -0x6db6db6d, RZ ;  /* 0x9249249304047825 */ /* 0x000fca00078e00ff */
[----:B------:R-:W-:-:S05]  /*18e0*/  SHF.R.U32.HI R5, RZ, 0x2, R5 ;  /* 0x00000002ff057819 */ /* 0x000fca0000011605 */
[----:B------:R-:W-:-:S05]  /*18f0*/  IMAD R0, R5, -0xe, R0 ;  /* 0xfffffff205007824 */ /* 0x000fca00078e0200 */
[----:B------:R-:W-:-:S05]  /*1900*/  LEA R0, R0, UR41, 0x3 ;  /* 0x0000002900007c11 */ /* 0x000fca000f8e18ff */
[----:B------:R-:W-:-:S05]  /*1910*/  VIADD R0, R0, 0x70 ;  /* 0x0000007000007836 */ /* 0x000fca0000000000 */
[----:B------:R-:W-:-:S04]  /*1920*/  PRMT R0, RZ, 0x654, R0 ;  /* 0x00000654ff007816 */ /* 0x000fc80000000000 */
[----:B------:R3:W-:Y:S01]  /*1930*/  SYNCS.ARRIVE.TRANS64.RED.A1T0 RZ, [R0+URZ], RZ ;  /* 0x000000ff00ff79a7 */ /* 0x0007e2000810043f */
[----:B------:R-:W-:Y:S05]  /*1940*/  @P0 BRA `(.L_x_27) ;  /* 0x0000000000040947 */ /* 0x000fea0003800000 */
[----:B------:R-:W-:Y:S01]  /*1950*/  BPT.TRAP 0x1 ;  /* 0x000000040000795c */ /* 0x000fe20000300000 */
.L_x_27:
[----:B------:R-:W4:Y:S01]  /*1960*/  LDL.LU R14, [R1] ;  /* 0x00000000010e7983 */ /* 0x000f220000300800 */
[----:B------:R-:W0:Y:S01]  /*1970*/  LDC R10, c[0x0][0x288] ;  /* 0x0000a200ff0a7b82 */ /* 0x000e220000000800 */
[--C-:B---3--:R-:W-:Y:S01]  /*1980*/  SHF.R.U32.HI R0, RZ, 0x7, R18.reuse ;  /* 0x00000007ff007819 */ /* 0x108fe20000011612 */
[----:B------:R-:W-:Y:S01]  /*1990*/  IMAD R9, R22, 0x180, RZ ;  /* 0x0000018016097824 */ /* 0x000fe200078e02ff */
[----:B------:R-:W-:Y:S01]  /*19a0*/  SHF.R.U32.HI R3, RZ, 0x2, R18 ;  /* 0x00000002ff037819 */ /* 0x000fe20000011612 */
[C---:B------:R-:W-:Y:S01]  /*19b0*/  IMAD.SHL.U32 R6, R18.reuse, 0x2, RZ ;  /* 0x0000000212067824 */ /* 0x040fe200078e00ff */
[----:B012---:R-:W-:Y:S01]  /*19c0*/  LOP3.LUT R4, R18, 0x60, RZ, 0xc0, !PT ;  /* 0x0000006012047812 */ /* 0x007fe200078ec0ff */
[----:B------:R-:W-:Y:S01]  /*19d0*/  ULDC.64 UR4, c[0x0][0x5d0] ;  /* 0x0001740000047ab9 */ /* 0x000fe20000000a00 */
[----:B------:R-:W-:Y:S01]  /*19e0*/  LOP3.LUT R0, R0, 0x1, RZ, 0xc0, !PT ;  /* 0x0000000100007812 */ /* 0x000fe200078ec0ff */
[----:B------:R-:W-:Y:S01]  /*19f0*/  UIADD3 UR39, UR40, UR39, URZ ;  /* 0x0000002728277290 */ /* 0x000fe2000fffe03f */
[----:B------:R-:W-:Y:S01]  /*1a00*/  LOP3.LUT R3, R3, 0x7, RZ, 0xc0, !PT ;  /* 0x0000000703037812 */ /* 0x000fe200078ec0ff */
[----:B------:R-:W-:Y:S01]  /*1a10*/  UISETP.GE.U32.AND UP1, UPT, UR40, 0xe, UPT ;  /* 0x0000000e2800788c */ /* 0x000fe2000bf26070 */
[----:B------:R-:W-:Y:S01]  /*1a20*/  SHF.R.U32.HI R8, RZ, 0x1, R4 ;  /* 0x00000001ff087819 */ /* 0x000fe20000011604 */
[----:B------:R-:W-:Y:S01]  /*1a30*/  IMAD.SHL.U32 R12, R0, 0x40, RZ ;  /* 0x00000040000c7824 */ /* 0x000fe200078e00ff */
[----:B------:R-:W-:Y:S01]  /*1a40*/  SHF.R.S32.HI R11, RZ, 0x1f, R23 ;  /* 0x0000001fff0b7819 */ /* 0x000fe20000011417 */
[----:B------:R-:W-:Y:S01]  /*1a50*/  UISETP.GT.U32.AND UP0, UPT, UR39, 0xd, UPT ;  /* 0x0000000d2700788c */ /* 0x000fe2000bf04070 */
[----:B------:R-:W-:-:S02]  /*1a60*/  IADD3 R13, RZ, -R8, -R3 ;  /* 0x80000008ff0d7210 */ /* 0x000fc40007ffe803 */
[----:B------:R-:W-:Y:S01]  /*1a70*/  LOP3.LUT R5, R12, 0x40, R3, 0xe2, !PT ;  /* 0x000000400c057812 */ /* 0x000fe200078ee203 */
[----:B------:R-:W-:Y:S01]  /*1a80*/  IMAD R4, R11, UR4, RZ ;  /* 0x000000040b047c24 */ /* 0x000fe2000f8e02ff */
[----:B------:R-:W-:Y:S01]  /*1a90*/  LOP3.LUT R6, R9, 0x6, R6, 0xf8, !PT ;  /* 0x0000000609067812 */ /* 0x000fe200078ef806 */
[----:B------:R-:W-:Y:S01]  /*1aa0*/  IMAD R3, R0, -0x40, R13 ;  /* 0xffffffc000037824 */ /* 0x000fe200078e020d */
[----:B------:R-:W-:Y:S01]  /*1ab0*/  LOP3.LUT R0, R18, 0x3, RZ, 0xc0, !PT ;  /* 0x0000000312007812 */ /* 0x000fe200078ec0ff */
[----:B------:R-:W-:Y:S01]  /*1ac0*/  IMAD R13, R23, UR5, R4 ;  /* 0x00000005170d7c24 */ /* 0x000fe2000f8e0204 */
[----:B------:R-:W-:Y:S01]  /*1ad0*/  SHF.R.S32.HI R7, RZ, 0x1f, R6 ;  /* 0x0000001fff077819 */ /* 0x000fe20000011406 */
[----:B------:R-:W-:Y:S01]  /*1ae0*/  UISETP.LT.U32.AND UP0, UPT, UR40, 0xe, UP0 ;  /* 0x0000000e2800788c */ /* 0x000fe20008701070 */
[----:B------:R-:W-:Y:S01]  /*1af0*/  ISETP.GE.AND P0, PT, R9, R10, PT ;  /* 0x0000000a0900720c */ /* 0x000fe20003f06270 */
[----:B------:R-:W-:Y:S02]  /*1b00*/  IMAD R0, R0, -0x2, R10 ;  /* 0xfffffffe00007824 */ /* 0x000fe400078e020a */
[----:B------:R-:W-:Y:S01]  /*1b10*/  IMAD.WIDE.U32 R20, R23, UR4, R6 ;  /* 0x0000000417147c25 */ /* 0x000fe2000f8e0006 */
[----:B------:R-:W-:Y:S01]  /*1b20*/  ULDC UR4, c[0x0][0x284] ;  /* 0x0000a10000047ab9 */ /* 0x000fe20000000800 */
[----:B------:R-:W-:-:S02]  /*1b30*/  USEL UR6, URZ, 0x1, !UP0 ;  /* 0x000000013f067887 */ /* 0x000fc4000c000000 */
[----:B------:R-:W-:Y:S01]  /*1b40*/  IMAD.IADD R4, R0, 0x1, -R9 ;  /* 0x0000000100047824 */ /* 0x000fe200078e0a09 */
[----:B------:R-:W-:Y:S01]  /*1b50*/  IADD3 R21, R21, R13, RZ ;  /* 0x0000000d15157210 */ /* 0x000fe20007ffe0ff */
[----:B------:R-:W-:Y:S01]  /*1b60*/  ULOP3.LUT UR38, UR38, UR6, URZ, 0x3c, !UPT ;  /* 0x0000000626267292 */ /* 0x000fe2000f8e3c3f */
[C---:B----4-:R-:W-:Y:S02]  /*1b70*/  IMAD.SHL.U32 R0, R14.reuse, 0x80, RZ ;  /* 0x000000800e007824 */ /* 0x050fe400078e00ff */
[----:B------:R-:W-:-:S03]  /*1b80*/  IMAD.WIDE R218, R14, 0x80, RZ ;  /* 0x000000800eda7825 */ /* 0x000fc600078e02ff */
[C---:B------:R-:W-:Y:S02]  /*1b90*/  IADD3 R3, -R0.reuse, UR4, R3 ;  /* 0x0000000400037c10 */ /* 0x040fe4000fffe103 */
[----:B------:R-:W-:Y:S01]  /*1ba0*/  ISETP.GE.OR P0, PT, R0, UR4, P0 ;  /* 0x0000000400007c0c */ /* 0x000fe20008706670 */
[----:B------:R-:W-:Y:S01]  /*1bb0*/  USHF.R.U32.HI UR4, URZ, 0x1, UR39 ;  /* 0x000000013f047899 */ /* 0x000fe20008011627 */
[----:B------:R-:W-:Y:S01]  /*1bc0*/  LOP3.LUT R5, R218, R5, R8, 0xfe, !PT ;  /* 0x00000005da057212 */ /* 0x000fe200078efe08 */
[----:B------:R-:W-:Y:S02]  /*1bd0*/  IMAD.MOV.U32 R0, RZ, RZ, -0x1 ;  /* 0xffffffffff007424 */ /* 0x000fe400078e00ff */
[----:B------:R-:W-:-:S04]  /*1be0*/  UIMAD.WIDE.U32 UR4, UR4, -0x6db6db6d, URZ ;  /* 0x92492493040478a5 */ /* 0x000fc8000f8e003f */
[----:B------:R-:W-:-:S04]  /*1bf0*/  USHF.R.U32.HI UR4, URZ, 0x2, UR5 ;  /* 0x000000023f047899 */ /* 0x000fc80008011605 */
[----:B------:R-:W-:Y:S02]  /*1c00*/  UIMAD UR39, UR4, -0xe, UR39 ;  /* 0xfffffff2042778a4 */ /* 0x000fe4000f8e0227 */
[----:B------:R-:W-:Y:S01]  /*1c10*/  @UP1 ULOP3.LUT UR38, UR38, 0x1, UR4, 0x78, !UPT ;  /* 0x0000000126261892 */ /* 0x000fe2000f8e7804 */
[----:B------:R-:W-:Y:S11]  /*1c20*/  @P0 BRA `(.L_x_29) ;  /* 0x000000ec00040947 */ /* 0x000ff60003800000 */
[----:B------:R-:W0:Y:S01]  /*1c30*/  LDC.64 R8, c[0x0][0x5c8] ;  /* 0x00017200ff087b82 */ /* 0x000e220000000a00 */
[----:B-----5:R-:W-:Y:S01]  /*1c40*/  FSETP.NEU.AND P2, PT, R216, RZ, PT ;  /* 0x000000ffd800720b */ /* 0x020fe20003f4d000 */
[----:B------:R-:W-:Y:S01]  /*1c50*/  BSSY B0, `(.L_x_29) ;  /* 0x0000ebe000007945 */ /* 0x000fe20003800000 */
[----:B------:R-:W-:-:S04]  /*1c60*/  ISETP.GT.AND P1, PT, R4, RZ, PT ;  /* 0x000000ff0400720c */ /* 0x000fc80003f24270 */
[----:B------:R-:W-:Y:S01]  /*1c70*/  ISETP.GT.AND P0, PT, R3, RZ, P1 ;  /* 0x000000ff0300720c */ /* 0x000fe20000f04270 */
[-C--:B0-----:R-:W-:Y:S02]  /*1c80*/  IMAD R10, R219, R8.reuse, RZ ;  /* 0x00000008db0a7224 */ /* 0x081fe400078e02ff */
[----:B------:R-:W-:-:S04]  /*1c90*/  IMAD.WIDE.U32 R20, R5, R8, R20 ;  /* 0x0000000805147225 */ /* 0x000fc800078e0014 */
[----:B------:R-:W-:-:S04]  /*1ca0*/  IMAD R13, R5, R9, R10 ;  /* 0x00000009050d7224 */ /* 0x000fc800078e020a */
[----:B------:R-:W-:Y:S01]  /*1cb0*/  IMAD.IADD R221, R21, 0x1, R13 ;  /* 0x0000000115dd7824 */ /* 0x000fe200078e020d */
[----:B------:R-:W-:Y:S06]  /*1cc0*/  @!P2 BRA `(.L_x_30) ;  /* 0x0000009c0068a947 */ /* 0x000fec0003800000 */
[----:B------:R-:W0:Y:S01]  /*1cd0*/  LDC.64 R14, c[0x0][0x5b8] ;  /* 0x00016e00ff0e7b82 */ /* 0x000e220000000a00 */
[----:B------:R-:W-:Y:S02]  /*1ce0*/  ULDC.64 UR4, c[0x0][0x5c0] ;  /* 0x0001700000047ab9 */ /* 0x000fe40000000a00 */
[----:B------:R-:W-:-:S04]  /*1cf0*/  LEA R222, P2, R20, UR4, 0x1 ;  /* 0x0000000414de7c11 */ /* 0x000fc8000f8408ff */
[----:B------:R-:W-:Y:S01]  /*1d00*/  LEA.HI.X R223, R20, UR5, R221, 0x1, P2 ;  /* 0x0000000514df7c11 */ /* 0x000fe200090f0cdd */
[----:B------:R-:W1:Y:S01]  /*1d10*/  LDC.64 R12, c[0x0][0x5b0] ;  /* 0x00016c00ff0c7b82 */ /* 0x000e620000000a00 */
[----:B0-----:R-:W-:-:S04]  /*1d20*/  IMAD R10, R11, R14, RZ ;  /* 0x0000000e0b0a7224 */ /* 0x001fc800078e02ff */
[----:B------:R-:W-:-:S03]  /*1d30*/  IMAD R15, R23, R15, R10 ;  /* 0x0000000f170f7224 */ /* 0x000fc600078e020a */
[----:B------:R-:W0:Y:S01]  /*1d40*/  LDC.64 R10, c[0x0][0x5a8] ;  /* 0x00016a00ff0a7b82 */ /* 0x000e220000000a00 */
[----:B-1----:R-:W-:Y:S02]  /*1d50*/  IMAD R22, R219, R12, RZ ;  /* 0x0000000cdb167224 */ /* 0x002fe400078e02ff */
[----:B------:R-:W-:-:S04]  /*1d60*/  IMAD.WIDE.U32 R218, R23, R14, R6 ;  /* 0x0000000e17da7225 */ /* 0x000fc800078e0006 */
[----:B------:R-:W-:Y:S01]  /*1d70*/  IMAD.IADD R225, R219, 0x1, R15 ;  /* 0x00000001dbe17824 */ /* 0x000fe200078e020f */
[----:B------:R-:W-:Y:S01]  /*1d80*/  MOV R224, R218 ;  /* 0x000000da00e07202 */ /* 0x000fe20000000f00 */
[----:B------:R-:W-:-:S04]  /*1d90*/  IMAD R22, R5, R13, R22 ;  /* 0x0000000d05167224 */ /* 0x000fc800078e0216 */
[----:B------:R-:W-:-:S04]  /*1da0*/  IMAD.WIDE.U32 R220, R5, R12, R224 ;  /* 0x0000000c05dc7225 */ /* 0x000fc800078e00e0 */
[----:B------:R-:W-:Y:S01]  /*1db0*/  IMAD.IADD R21, R221, 0x1, R22 ;  /* 0x00000001dd157824 */ /* 0x000fe200078e0216 */
[----:B0-----:R-:W-:-:S04]  /*1dc0*/  LEA R20, P2, R220, R10, 0x1 ;  /* 0x0000000adc147211 */ /* 0x001fc800078408ff */
[----:B------:R-:W-:-:S05]  /*1dd0*/  LEA.HI.X R21, R220, R11, R21, 0x1, P2 ;  /* 0x0000000bdc157211 */ /* 0x000fca00010f0c15 */
[----:B------:R-:W2:Y:S01]  /*1de0*/  @P0 LDG.E.LTC128B.U16 R226, desc[UR36][R20.64] ;  /* 0x0000002414e20981 */ /* 0x000ea2000c1e1520 */
[----:B------:R-:W-:Y:S01]  /*1df0*/  BSSY B1, `(.L_x_31) ;  /* 0x0000010000017945 */ /* 0x000fe20003800000 */
[----:B--2---:R-:W-:-:S04]  /*1e00*/  IMAD.U32 R221, R226, 0x10000, RZ ;  /* 0x00010000e2dd7824 */ /* 0x004fc800078e00ff */
[----:B------:R-:W-:-:S04]  /*1e10*/  FMUL R221, R221, R216 ;  /* 0x000000d8dddd7220 */ /* 0x000fc80000400000 */
[----:B------:R-:W-:-:S05]  /*1e20*/  FFMA R221, R120, R217, R221 ;  /* 0x000000d978dd7223 */ /* 0x000fca00000000dd */
[----:B------:R-:W-:-:S05]  /*1e30*/  F2FP.BF16.F32.PACK_AB R221, RZ, R221 ;  /* 0x000000ddffdd723e */ /* 0x000fca00000010ff */
[----:B------:R0:W-:Y:S02]  /*1e40*/  @P0 STG.E.U16 desc[UR36][R222.64], R221 ;  /* 0x000000ddde000986 */ /* 0x0001e4000c101524 */
[----:B0-----:R-:W-:-:S04]  /*1e50*/  IMAD.WIDE.U32 R220, R5, R12, R6 ;  /* 0x0000000c05dc7225 */ /* 0x001fc800078e0006 */
[----:B------:R-:W-:Y:S02]  /*1e60*/  IMAD.IADD R221, R22, 0x1, R221 ;  /* 0x0000000116dd7824 */ /* 0x000fe400078e02dd */
[----:B------:R-:W-:-:S04]  /*1e70*/  IMAD.WIDE.U32 R220, R23, R14, R220 ;  /* 0x0000000e17dc7225 */ /* 0x000fc800078e00dc */
[----:B------:R-:W-:Y:S01]  /*1e80*/  IMAD.IADD R21, R15, 0x1, R221 ;  /* 0x000000010f157824 */ /* 0x000fe200078e02dd */
[----:B------:R-:W-:-:S04]  /*1e90*/  LEA R20, P0, R220, R10, 0x1 ;  /* 0x0000000adc147211 */ /* 0x000fc800078008ff */
[----:B------:R-:W-:Y:S02]  /*1ea0*/  LEA.HI.X R21, R220, R11, R21, 0x1, P0 ;  /* 0x0000000bdc157211 */ /* 0x000fe400000f0c15 */
[----:B------:R-:W-:-:S04]  /*1eb0*/  ISETP.GT.AND P0, PT, R4, 0x1, PT ;  /* 0x000000010400780c */ /* 0x000fc80003f04270 */
[----:B------:R-:W-:-:S13]  /*1ec0*/  ISETP.GT.AND P2, PT, R3, RZ, P0 ;  /* 0x000000ff0300720c */ /* 0x000fda0000744270 */
[----:B------:R-:W-:Y:S05]  /*1ed0*/  @!P2 BRA `(.L_x_32) ;  /* 0x000000000004a947 */ /* 0x000fea0003800000 */
[----:B------:R0:W5:Y:S02]  /*1ee0*/  LDG.E.LTC128B.U16 R226, desc[UR36][R20.64+0x2] ;  /* 0x0000022414e27981 */ /* 0x000164000c1e1520 */
.L_x_32:
[----:B------:R-:W-:Y:S05]  /*1ef0*/  BSYNC B1 ;  /* 0x0000000000017941 */ /* 0x000fea0003800000 */
.L_x_31:
[----:B-----5:R-:W-:Y:S01]  /*1f00*/  IMAD.U32 R219, R226, 0x10000, RZ ;  /* 0x00010000e2db7824 */ /* 0x020fe200078e00ff */
[----:B------:R-:W-:-:S03]  /*1f10*/  ISETP.GT.AND P1, PT, R3, 0x8, P1 ;  /* 0x000000080300780c */ /* 0x000fc60000f24270 */
[----:B------:R-:W-:-:S04]  /*1f20*/  FMUL R120, R219, R216 ;  /* 0x000000d8db787220 */ /* 0x000fc80000400000 */
[----:B------:R-:W-:Y:S01]  /*1f30*/  FFMA R219, R121, R217, R120 ;  /* 0x000000d979db7223 */ /* 0x000fe20000000078 */
[C---:B------:R-:W-:Y:S01]  /*1f40*/  SHF.L.U64.HI R121, R12.reuse, 0x3, R13 ;  /* 0x000000030c797819 */ /* 0x040fe2000001020d */
[----:B------:R-:W-:Y:S01]  /*1f50*/  @P2 IMAD.MOV.U32 R13, RZ, RZ, R223 ;  /* 0x000000ffff0d2224 */ /* 0x000fe200078e00df */
[----:B------:R-:W-:Y:S02]  /*1f60*/  SHF.L.U32 R120, R12, 0x3, RZ ;  /* 0x000000030c787819 */ /* 0x000fe400000006ff */
[----:B------:R-:W-:-:S03]  /*1f70*/  F2FP.BF16.F32.PACK_AB R219, RZ, R219 ;  /* 0x000000dbffdb723e */ /* 0x000fc600000010ff */
[----:B------:R-:W-:Y:S01]  /*1f80*/  IMAD.WIDE.U32 R120, R5, R12, R120 ;  /* 0x0000000c05787225 */ /* 0x000fe200078e0078 */
[----:B------:R-:W-:-:S03]  /*1f90*/  PRMT R220, R219, 0x7610, R220 ;  /* 0x00007610dbdc7816 */ /* 0x000fc600000000dc */
[----:B------:R-:W-:Y:S02]  /*1fa0*/  @P2 IMAD.MOV.U32 R12, RZ, RZ, R222 ;  /* 0x000000ffff0c2224 */ /* 0x000fe400078e00de */
[----:B------:R-:W-:-:S03]  /*1fb0*/  IMAD.IADD R5, R22, 0x1, R121 ;  /* 0x0000000116057824 */ /* 0x000fc600078e0279 */
[----:B------:R1:W-:Y:S01]  /*1fc0*/  @P2 STG.E.U16 desc[UR36][R12.64+0x2], R220 ;  /* 0x000002dc0c002986 */ /* 0x0003e2000c101524 */
[----:B------:R-:W-:-:S05]  /*1fd0*/  IADD3 R219, P2, R218, R120, RZ ;  /* 0x00000078dadb7210 */ /* 0x000fca0007f5e0ff */
[----:B------:R-:W-:Y:S01]  /*1fe0*/  IMAD.X R224, R5, 0x1, R225, P2 ;  /* 0x0000000105e07824 */ /* 0x000fe200010e06e1 */
[----:B------:R-:W-:-:S04]  /*1ff0*/  LEA R218, P2, R219, R10, 0x1 ;  /* 0x0000000adbda7211 */ /* 0x000fc800078408ff */
[----:B------:R-:W-:-:S05]  /*2000*/  LEA.HI.X R219, R219, R11, R224, 0x1, P2 ;  /* 0x0000000bdbdb7211 */ /* 0x000fca00010f0ce0 */
[----:B------:R-:W2:Y:S01]  /*2010*/  @P1 LDG.E.LTC128B.U16 R226, desc[UR36][R218.64] ;  /* 0x00000024dae21981 */ /* 0x000ea2000c1e1520 */
[----:B------:R-:W-:Y:S01]  /*2020*/  IADD3 R120, P2, R6, R120, RZ ;  /* 0x0000007806787210 */ /* 0x000fe20007f5e0ff */
[----:B------:R-:W-:Y:S01]  /*2030*/  BSSY B1, `(.L_x_33) ;  /* 0x0000011000017945 */ /* 0x000fe20003800000 */
[----:B------:R-:W-:Y:S02]  /*2040*/  SHF.L.U64.HI R9, R8, 0x4, R9 ;  /* 0x0000000408097819 */ /* 0x000fe40000010209 */
[----:B------:R-:W-:Y:S01]  /*2050*/  ISETP.GT.AND P0, PT, R3, 0x8, P0 ;  /* 0x000000080300780c */ /* 0x000fe20000704270 */
[----:B------:R-:W-:Y:S02]  /*2060*/  IMAD.X R121, R7, 0x1, R5, P2 ;  /* 0x0000000107797824 */ /* 0x000fe400010e0605 */
[----:B------:R-:W-:-:S05]  /*2070*/  IMAD.WIDE.U32 R120, R23, R14, R120 ;  /* 0x0000000e17787225 */ /* 0x000fca00078e0078 */
[----:B------:R-:W-:Y:S02]  /*2080*/  IADD3 R15, R15, R121, RZ ;  /* 0x000000790f0f7210 */ /* 0x000fe40007ffe0ff */
[----:B------:R-:W-:-:S04]  /*2090*/  LEA R10, P2, R120, R10, 0x1 ;  /* 0x0000000a780a7211 */ /* 0x000fc800078408ff */
[----:B------:R-:W-:Y:S02]  /*20a0*/  LEA.HI.X R11, R120, R11, R15, 0x1, P2 ;  /* 0x0000000b780b7211 */ /* 0x000fe400010f0c0f */
[----:B------:R-:W-:-:S05]  /*20b0*/  LEA R8, P2, R8, R222, 0x4 ;  /* 0x000000de08087211 */ /* 0x000fca00078420ff */
[----:B------:R-:W-:Y:S02]  /*20c0*/  IMAD.X R9, R9, 0x1, R223, P2 ;  /* 0x0000000109097824 */ /* 0x000fe400010e06df */
[----:B--2---:R-:W-:-:S04]  /*20d0*/  IMAD.U32 R5, R226, 0x10000, RZ ;  /* 0x00010000e2057824 */ /* 0x004fc800078e00ff */
[----:B------:R-:W-:-:S04]  /*20e0*/  FMUL R5, R5, R216 ;  /* 0x000000d805057220 */ /* 0x000fc80000400000 */
[----:B------:R-:W-:-:S05]  /*20f0*/  FFMA R5, R122, R217, R5 ;  /* 0x000000d97a057223 */ /* 0x000fca0000000005 */
[----:B------:R-:W-:-:S05]  /*2100*/  F2FP.BF16.F32.PACK_AB R5, RZ, R5 ;  /* 0x00000005ff05723e */ /* 0x000fca00000010ff */
[----:B------:R1:W-:Y:S01]  /*2110*/  @P1 STG.E.U16 desc[UR36][R8.64], R5 ;  /* 0x0000000508001986 */ /* 0x0003e2000c101524 */
[----:B------:R-:W-:Y:S05]  /*2120*/  @!P0 BRA `(.L_x_34) ;  /* 0x0000000000048947 */ /* 0x000fea0003800000 */
[----:B------:R2:W5:Y:S02]  /*2130*/  LDG.E.LTC128B.U16 R226, desc[UR36][R10.64+0x2] ;  /* 0x000002240ae27981 */ /* 0x000564000c1e1520 */
.L_x_34:
[----:B------:R-:W-:Y:S05]  /*2140*/  BSYNC B1 ;  /* 0x0000000000017941 */ /* 0x000fea0003800000 */
.L_x_33:
[----:B-1---5:R-:W-:Y:S01]  /*2150*/  IMAD.U32 R5, R226, 0x10000, RZ ;  /* 0x00010000e2057824 */ /* 0x022fe200078e00ff */
[----:B------:R-:W-:Y:S01]  /*2160*/  ISETP.GT.AND P1, PT, R4, 0x8, PT ;  /* 0x000000080400780c */ /* 0x000fe20003f24270 */
[----:B------:R-:W-:Y:S01]  /*2170*/  @P0 IMAD.MOV.U32 R7, RZ, RZ, R9 ;  /* 0x000000ffff070224 */ /* 0x000fe200078e0009 */
[----:B------:R-:W-:Y:S01]  /*2180*/  BSSY B1, `(.L_x_35) ;  /* 0x000000a000017945 */ /* 0x000fe20003800000 */
[----:B------:R-:W-:Y:S01]  /*2190*/  FMUL R6, R5, R216 ;  /* 0x000000d805067220 */ /* 0x000fe20000400000 */
[----:B------:R-:W-:-:S03]  /*21a0*/  ISETP.GT.AND P2, PT, R3, RZ, P1 ;  /* 0x000000ff0300720c */ /* 0x000fc60000f44270 */
[----:B------:R-:W-:-:S05]  /*21b0*/  FFMA R6, R123, R217, R6 ;  /* 0x000000d97b067223 */ /* 0x000fca0000000006 */
[----:B------:R-:W-:-:S04]  /*21c0*/  F2FP.BF16.F32.PACK_AB R6, RZ, R6 ;  /* 0x00000006ff06723e */ /* 0x000fc800000010ff */
[----:B------:R-:W-:Y:S01]  /*21d0*/  PRMT R5, R6, 0x7610, R5 ;  /* 0x0000761006057816 */ /* 0x000fe20000000005 */
[----:B------:R-:W-:-:S05]  /*21e0*/  @P0 IMAD.MOV.U32 R6, RZ, RZ, R8 ;  /* 0x000000ffff060224 */ /* 0x000fca00078e0008 */
[----:B------:R1:W-:Y:S01]  /*21f0*/  @P0 STG.E.U16 desc[UR36][R6.64+0x2], R5 ;  /* 0x0000020506000986 */ /* 0x0003e2000c101524 */
[----:B------:R-:W-:Y:S05]  /*2200*/  @!P2 BRA `(.L_x_36) ;  /* 0x000000000004a947 */ /* 0x000fea0003800000 */
[----:B------:R3:W5:Y:S02]  /*2210*/  LDG.E.LTC128B.U16 R226, desc[UR36][R20.64+0x10] ;  /* 0x0000102414e27981 */ /* 0x000764000c1e1520 */
.L_x_36:
[----:B------:R-:W-:Y:S05]  /*2220*/  BSYNC B1 ;  /* 0x0000000000017941 */ /* 0x000fea0003800000 */
.L_x_35:
[----:B-1---5:R-:W-:Y:S01]  /*2230*/  SHF.L.U32 R5, R226, 0x10, RZ ;  /* 0x00000010e2057819 */ /* 0x022fe200000006ff */
[----:B------:R-:W-:Y:S01]  /*2240*/  @P2 IMAD.MOV.U32 R6, RZ, RZ, R222 ;  /* 0x000000ffff062224 */ /* 0x000fe200078e00de */
[----:B------:R-:W-:Y:S01]  /*2250*/  ISETP.GT.AND P0, PT, R4, 0x9, PT ;  /* 0x000000090400780c */ /* 0x000fe20003f04270 */
[----:B------:R-:W-:Y:S01]  /*2260*/  @P2 IMAD.MOV.U32 R7, RZ, RZ, R223 ;  /* 0x000000ffff072224 */ /* 0x000fe200078e00df */
[----:B------:R-:W-:Y:S01]  /*2270*/  BSSY B1, `(.L_x_37) ;  /* 0x0000008000017945 */ /* 0x000fe20003800000 */
[----:B------:R-:W-:Y:S01]  /*2280*/  FMUL R5, R5, R216 ;  /* 0x000000d805057220 */ /* 0x000fe20000400000 */
[----:B------:R-:W-:-:S03]  /*2290*/  ISETP.GT.AND P3, PT, R3, RZ, P0 ;  /* 0x000000ff0300720c */ /* 0x000fc60000764270 */
[----:B------:R-:W-:-:S05]  /*22a0*/  FFMA R5, R124, R217, R5 ;  /* 0x000000d97c057223 */ /* 0x000fca0000000005 */
[----:B------:R-:W-:-:S05]  /*22b0*/  F2FP.BF16.F32.PACK_AB R5, RZ, R5 ;  /* 0x00000005ff05723e */ /* 0x000fca00000010ff */
[----:B------:R1:W-:Y:S01]  /*22c0*/  @P2 STG.E.U16 desc[UR36][R6.64+0x10], R5 ;  /* 0x0000100506002986 */ /* 0x0003e2000c101524 */
[----:B------:R-:W-:Y:S05]  /*22d0*/  @!P3 BRA `(.L_x_38) ;  /* 0x000000000004b947 */ /* 0x000fea0003800000 */
[----:B------:R4:W5:Y:S02]  /*22e0*/  LDG.E.LTC128B.U16 R226, desc[UR36][R20.64+0x12] ;  /* 0x0000122414e27981 */ /* 0x000964000c1e1520 */
.L_x_38:
[----:B------:R-:W-:Y:S05]  /*22f0*/  BSYNC B1 ;  /* 0x0000000000017941 */ /* 0x000fea0003800000 */
.L_x_37:
[----:B-1---5:R-:W-:Y:S01]  /*2300*/  IMAD.U32 R5, R226, 0x10000, RZ ;  /* 0x00010000e2057824 */ /* 0x022fe200078e00ff */
[----:B------:R-:W-:Y:S01]  /*2310*/  ISETP.GT.AND P1, PT, R3, 0x8, P1 ;  /* 0x000000080300780c */ /* 0x000fe20000f24270 */
[----:B------:R-:W-:Y:S01]  /*2320*/  @P3 IMAD.MOV.U32 R7, RZ, RZ, R223 ;  /* 0x000000ffff073224 */ /* 0x000fe200078e00df */
[----:B------:R-:W-:Y:S01]  /*2330*/  BSSY B1, `(.L_x_39) ;  /* 0x0000009000017945 */ /* 0x000fe20003800000 */
[----:B------:R-:W-:-:S04]  /*2340*/  FMUL R6, R5, R216 ;  /* 0x000000d805067220 */ /* 0x000fc80000400000 */
[----:B------:R-:W-:-:S05]  /*2350*/  FFMA R6, R125, R217, R6 ;  /* 0x000000d97d067223 */ /* 0x000fca0000000006 */
[----:B------:R-:W-:-:S04]  /*2360*/  F2FP.BF16.F32.PACK_AB R6, RZ, R6 ;  /* 0x00000006ff06723e */ /* 0x000fc800000010ff */
[----:B------:R-:W-:Y:S01]  /*2370*/  PRMT R5, R6, 0x7610, R5 ;  /* 0x0000761006057816 */ /* 0x000fe20000000005 */
[----:B------:R-:W-:-:S05]  /*2380*/  @P3 IMAD.MOV.U32 R6, RZ, RZ, R222 ;  /* 0x000000ffff063224 */ /* 0x000fca00078e00de */
[----:B------:R1:W-:Y:S01]  /*2390*/  @P3 STG.E.U16 desc[UR36][R6.64+0x12], R5 ;  /* 0x0000120506003986 */ /* 0x0003e2000c101524 */
[----:B------:R-:W-:Y:S05]  /*23a0*/  @!P1 BRA `(.L_x_40) ;  /* 0x0000000000049947 */ /* 0x000fea0003800000 */
[----:B------:R0:W5:Y:S02]  /*23b0*/  LDG.E.LTC128B.U16 R226, desc[UR36][R10.64+0x10] ;  /* 0x000010240ae27981 */ /* 0x000164000c1e1520 */
.L_x_40:
[----:B------:R-:W-:Y:S05]  /*23c0*/  BSYNC B1 ;  /* 0x0000000000017941 */ /* 0x000fea0003800000 */
.L_x_39:
[----:B-1---5:R-:W-:Y:S01]  /*23d0*/  SHF.L.U32 R5, R226, 0x10, RZ ;  /* 0x00000010e2057819 */ /* 0x022fe200000006ff */
[----:B------:R-:W-:Y:S01]  /*23e0*/  @P1 IMAD.MOV.U32 R6, RZ, RZ, R8 ;  /* 0x000000ffff061224 */ /* 0x000fe200078e0008 */
[----:B------:R-:W-:Y:S01]  /*23f0*/  ISETP.GT.AND P0, PT, R3, 0x8, P0 ;  /* 0x000000080300780c */ /* 0x000fe20000704270 */
[----:B------:R-:W-:Y:S01]  /*2400*/  @P1 IMAD.MOV.U32 R7, RZ, RZ, R9 ;  /* 0x000000ffff071224 */ /* 0x000fe200078e0009 */
[----:B------:R-:W-:Y:S01]  /*2410*/  BSSY B1, `(.L_x_41) ;  /* 0x0000007000017945 */ /* 0x000fe20003800000 */
[----:B------:R-:W-:-:S04]  /*2420*/  FMUL R5, R5, R216 ;  /* 0x000000d805057220 */ /* 0x000fc80000400000 */
[----:B------:R-:W-:-:S05]  /*2430*/  FFMA R5, R126, R217, R5 ;  /* 0x000000d97e057223 */ /* 0x000fca0000000005 */
[----:B------:R-:W-:-:S05]  /*2440*/  F2FP.BF16.F32.PACK_AB R5, RZ, R5 ;  /* 0x00000005ff05723e */ /* 0x000fca00000010ff */
[----:B------:R1:W-:Y:S01]  /*2450*/  @P1 STG.E.U16 desc[UR36][R6.64+0x10], R5 ;  /* 0x0000100506001986 */ /* 0x0003e2000c101524 */
[----:B------:R-:W-:Y:S05]  /*2460*/  @!P0 BRA `(.L_x_42) ;  /* 0x0000000000048947 */ /* 0x000fea0003800000 */
[----:B------:R0:W5:Y:S02]  /*2470*/  LDG.E.LTC128B.U16 R226, desc[UR36][R10.64+0x12] ;  /* 0x000012240ae27981 */ /* 0x000164000c1e1520 */
.L_x_42:
[----:B------:R-:W-:Y:S05]  /*2480*/  BSYNC B1 ;  /* 0x0000000000017941 */ /* 0x000fea0003800000 */
.L_x_41:
        /* <DEDUP_REMOVED lines=13> */
.L_x_44:
[----:B------:R-:W-:Y:S05]  /*2560*/  BSYNC B1 ;  /* 0x0000000000017941 */ /* 0x000fea0003800000 */
.L_x_43:
        /* <DEDUP_REMOVED lines=12> */
.L_x_46:
[----:B------:R-:W-:Y:S05]  /*2630*/  BSYNC B1 ;  /* 0x0000000000017941 */ /* 0x000fea0003800000 */
.L_x_45:
        /* <DEDUP_REMOVED lines=12> */
.L_x_48:
[----:B------:R-:W-:Y:S05]  /*2700*/  BSYNC B1 ;  /* 0x0000000000017941 */ /* 0x000fea0003800000 */
.L_x_47:
        /* <DEDUP_REMOVED lines=11> */
.L_x_50:
[----:B------:R-:W-:Y:S05]  /*27c0*/  BSYNC B1 ;  /* 0x0000000000017941 */ /* 0x000fea0003800000 */
.L_x_49:
        /* <DEDUP_REMOVED lines=13> */
.L_x_52:
[----:B------:R-:W-:Y:S05]  /*28a0*/  BSYNC B1 ;  /* 0x0000000000017941 */ /* 0x000fea0003800000 */
.L_x_51:
        /* <DEDUP_REMOVED lines=12> */
.L_x_54:
[----:B------:R-:W-:Y:S05]  /*2970*/  BSYNC B1 ;  /* 0x0000000000017941 */ /* 0x000fea0003800000 */
.L_x_53:
        /* <DEDUP_REMOVED lines=12> */
.L_x_56:
[----:B------:R-:W-:Y:S05]  /*2a40*/  BSYNC B1 ;  /* 0x0000000000017941 */ /* 0x000fea0003800000 */
.L_x_55:
        /* <DEDUP_REMOVED lines=11> */
.L_x_58:
[----:B------:R-:W-:Y:S05]  /*2b00*/  BSYNC B1 ;  /* 0x0000000000017941 */ /* 0x000fea0003800000 */
.L_x_57:
        /* <DEDUP_REMOVED lines=13> */
.L_x_60:
[----:B------:R-:W-:Y:S05]  /*2be0*/  BSYNC B1 ;  /* 0x0000000000017941 */ /* 0x000fea0003800000 */
.L_x_59:
        /* <DEDUP_REMOVED lines=12> */
.L_x_62:
[----:B------:R-:W-:Y:S05]  /*2cb0*/  BSYNC B1 ;  /* 0x0000000000017941 */ /* 0x000fea0003800000 */
.L_x_61:
        /* <DEDUP_REMOVED lines=12> */
.L_x_64:
[----:B------:R-:W-:Y:S05]  /*2d80*/  BSYNC B1 ;  /* 0x0000000000017941 */ /* 0x000fea0003800000 */
.L_x_63:
        /* <DEDUP_REMOVED lines=11> */
.L_x_66:
[----:B------:R-:W-:Y:S05]  /*2e40*/  BSYNC B1 ;  /* 0x0000000000017941 */ /* 0x000fea0003800000 */
.L_x_65:
        /* <DEDUP_REMOVED lines=13> */
.L_x_68:
[----:B------:R-:W-:Y:S05]  /*2f20*/  BSYNC B1 ;  /* 0x0000000000017941 */ /* 0x000fea0003800000 */
.L_x_67:
        /* <DEDUP_REMOVED lines=12> */
.L_x_70:
[----:B------:R-:W-:Y:S05]  /*2ff0*/  BSYNC B1 ;  /* 0x0000000000017941 */ /* 0x000fea0003800000 */
.L_x_69:
        /* <DEDUP_REMOVED lines=12> */
.L_x_72:
[----:B------:R-:W-:Y:S05]  /*30c0*/  BSYNC B1 ;  /* 0x0000000000017941 */ /* 0x000fea0003800000 */
.L_x_71:
        /* <DEDUP_REMOVED lines=11> */
.L_x_74:
[----:B------:R-:W-:Y:S05]  /*3180*/  BSYNC B1 ;  /* 0x0000000000017941 */ /* 0x000fea0003800000 */
.L_x_73:
        /* <DEDUP_REMOVED lines=13> */
.L_x_76:
[----:B------:R-:W-:Y:S05]  /*3260*/  BSYNC B1 ;  /* 0x0000000000017941 */ /* 0x000fea0003800000 */
.L_x_75:
        /* <DEDUP_REMOVED lines=12> */
.L_x_78:
[----:B------:R-:W-:Y:S05]  /*3330*/  BSYNC B1 ;  /* 0x0000000000017941 */ /* 0x000fea0003800000 */
.L_x_77:
        /* <DEDUP_REMOVED lines=12> */
.L_x_80:
[----:B------:R-:W-:Y:S05]  /*3400*/  BSYNC B1 ;  /* 0x0000000000017941 */ /* 0x000fea0003800000 */
.L_x_79:
        /* <DEDUP_REMOVED lines=11> */
.L_x_82:
[----:B------:R-:W-:Y:S05]  /*34c0*/  BSYNC B1 ;  /* 0x0000000000017941 */ /* 0x000fea0003800000 */
.L_x_81:
        /* <DEDUP_REMOVED lines=13> */
.L_x_84:
[----:B------:R-:W-:Y:S05]  /*35a0*/  BSYNC B1 ;  /* 0x0000000000017941 */ /* 0x000fea0003800000 */
.L_x_83:
        /* <DEDUP_REMOVED lines=12> */
.L_x_86:
[----:B------:R-:W-:Y:S05]  /*3670*/  BSYNC B1 ;  /* 0x0000000000017941 */ /* 0x000fea0003800000 */
.L_x_85:
        /* <DEDUP_REMOVED lines=12> */
.L_x_88:
[----:B------:R-:W-:Y:S05]  /*3740*/  BSYNC B1 ;  /* 0x0000000000017941 */ /* 0x000fea0003800000 */
.L_x_87:
        /* <DEDUP_REMOVED lines=11> */
.L_x_90:
[----:B------:R-:W-:Y:S05]  /*3800*/  BSYNC B1 ;  /* 0x0000000000017941 */ /* 0x000fea0003800000 */
.L_x_89:
        /* <DEDUP_REMOVED lines=13> */
.L_x_92:
[----:B------:R-:W-:Y:S05]  /*38e0*/  BSYNC B1 ;  /* 0x0000000000017941 */ /* 0x000fea0003800000 */
.L_x_91:
        /* <DEDUP_REMOVED lines=12> */
.L_x_94:
[----:B------:R-:W-:Y:S05]  /*39b0*/  BSYNC B1 ;  /* 0x0000000000017941 */ /* 0x000fea0003800000 */
.L_x_93:
        /* <DEDUP_REMOVED lines=12> */
.L_x_96:
[----:B------:R-:W-:Y:S05]  /*3a80*/  BSYNC B1 ;  /* 0x0000000000017941 */ /* 0x000fea0003800000 */
.L_x_95:
        /* <DEDUP_REMOVED lines=11> */
.L_x_98:
[----:B------:R-:W-:Y:S05]  /*3b40*/  BSYNC B1 ;  /* 0x0000000000017941 */ /* 0x000fea0003800000 */
.L_x_97:
        /* <DEDUP_REMOVED lines=13> */
.L_x_100:
[----:B------:R-:W-:Y:S05]  /*3c20*/  BSYNC B1 ;  /* 0x0000000000017941 */ /* 0x000fea0003800000 */
.L_x_99:
        /* <DEDUP_REMOVED lines=12> */
.L_x_102:
[----:B------:R-:W-:Y:S05]  /*3cf0*/  BSYNC B1 ;  /* 0x0000000000017941 */ /* 0x000fea0003800000 */
.L_x_101:
        /* <DEDUP_REMOVED lines=12> */
.L_x_104:
[----:B------:R-:W-:Y:S05]  /*3dc0*/  BSYNC B1 ;  /* 0x0000000000017941 */ /* 0x000fea0003800000 */
.L_x_103:
        /* <DEDUP_REMOVED lines=11> */
.L_x_106:
[----:B------:R-:W-:Y:S05]  /*3e80*/  BSYNC B1 ;  /* 0x0000000000017941 */ /* 0x000fea0003800000 */
.L_x_105:
        /* <DEDUP_REMOVED lines=13> */
.L_x_108:
[----:B------:R-:W-:Y:S05]  /*3f60*/  BSYNC B1 ;  /* 0x0000000000017941 */ /* 0x000fea0003800000 */
.L_x_107:
        /* <DEDUP_REMOVED lines=12> */
.L_x_110:
[----:B------:R-:W-:Y:S05]  /*4030*/  BSYNC B1 ;  /* 0x0000000000017941 */ /* 0x000fea0003800000 */
.L_x_109:
        /* <DEDUP_REMOVED lines=12> */
.L_x_112:
[----:B------:R-:W-:Y:S05]  /*4100*/  BSYNC B1 ;  /* 0x0000000000017941 */ /* 0x000fea0003800000 */
.L_x_111:
        /* <DEDUP_REMOVED lines=11> */
.L_x_114:
[----:B------:R-:W-:Y:S05]  /*41c0*/  BSYNC B1 ;  /* 0x0000000000017941 */ /* 0x000fea0003800000 */
.L_x_113:
        /* <DEDUP_REMOVED lines=13> */
.L_x_116:
[----:B------:R-:W-:Y:S05]  /*42a0*/  BSYNC B1 ;  /* 0x0000000000017941 */ /* 0x000fea0003800000 */
.L_x_115:
        /* <DEDUP_REMOVED lines=12> */
.L_x_118:
[----:B------:R-:W-:Y:S05]  /*4370*/  BSYNC B1 ;  /* 0x0000000000017941 */ /* 0x000fea0003800000 */
.L_x_117:
        /* <DEDUP_REMOVED lines=12> */
.L_x_120:
[----:B------:R-:W-:Y:S05]  /*4440*/  BSYNC B1 ;  /* 0x0000000000017941 */ /* 0x000fea0003800000 */
.L_x_119:
        /* <DEDUP_REMOVED lines=11> */
.L_x_122:
[----:B------:R-:W-:Y:S05]  /*4500*/  BSYNC B1 ;  /* 0x0000000000017941 */ /* 0x000fea0003800000 */
.L_x_121:
        /* <DEDUP_REMOVED lines=13> */
.L_x_124:
[----:B------:R-:W-:Y:S05]  /*45e0*/  BSYNC B1 ;  /* 0x0000000000017941 */ /* 0x000fea0003800000 */
.L_x_123:
        /* <DEDUP_REMOVED lines=12> */
.L_x_126:
[----:B------:R-:W-:Y:S05]  /*46b0*/  BSYNC B1 ;  /* 0x0000000000017941 */ /* 0x000fea0003800000 */
.L_x_125:
        /* <DEDUP_REMOVED lines=12> */
.L_x_128:
[----:B------:R-:W-:Y:S05]  /*4780*/  BSYNC B1 ;  /* 0x0000000000017941 */ /* 0x000fea0003800000 */
.L_x_127:
        /* <DEDUP_REMOVED lines=11> */
.L_x_130:
[----:B------:R-:W-:Y:S05]  /*4840*/  BSYNC B1 ;  /* 0x0000000000017941 */ /* 0x000fea0003800000 */
.L_x_129:
        /* <DEDUP_REMOVED lines=13> */
.L_x_132:
[----:B------:R-:W-:Y:S05]  /*4920*/  BSYNC B1 ;  /* 0x0000000000017941 */ /* 0x000fea0003800000 */
.L_x_131:
        /* <DEDUP_REMOVED lines=12> */
.L_x_134:
[----:B------:R-:W-:Y:S05]  /*49f0*/  BSYNC B1 ;  /* 0x0000000000017941 */ /* 0x000fea0003800000 */
.L_x_133:
        /* <DEDUP_REMOVED lines=12> */
.L_x_136:
[----:B------:R-:W-:Y:S05]  /*4ac0*/  BSYNC B1 ;  /* 0x0000000000017941 */ /* 0x000fea0003800000 */
.L_x_135:
        /* <DEDUP_REMOVED lines=11> */
.L_x_138:
[----:B------:R-:W-:Y:S05]  /*4b80*/  BSYNC B1 ;  /* 0x0000000000017941 */ /* 0x000fea0003800000 */
.L_x_137:
        /* <DEDUP_REMOVED lines=13> */
.L_x_140:
[----:B------:R-:W-:Y:S05]  /*4c60*/  BSYNC B1 ;  /* 0x0000000000017941 */ /* 0x000fea0003800000 */
.L_x_139:
        /* <DEDUP_REMOVED lines=12> */
.L_x_142:
[----:B------:R-:W-:Y:S05]  /*4d30*/  BSYNC B1 ;  /* 0x0000000000017941 */ /* 0x000fea0003800000 */
.L_x_141:
        /* <DEDUP_REMOVED lines=12> */
.L_x_144:
[----:B------:R-:W-:Y:S05]  /*4e00*/  BSYNC B1 ;  /* 0x0000000000017941 */ /* 0x000fea0003800000 */
.L_x_143:
        /* <DEDUP_REMOVED lines=11> */
.L_x_146:
[----:B------:R-:W-:Y:S05]  /*4ec0*/  BSYNC B1 ;  /* 0x0000000000017941 */ /* 0x000fea0003800000 */
.L_x_145:
        /* <DEDUP_REMOVED lines=13> */
.L_x_148:
[----:B------:R-:W-:Y:S05]  /*4fa0*/  BSYNC B1 ;  /* 0x0000000000017941 */ /* 0x000fea0003800000 */
.L_x_147:
        /* <DEDUP_REMOVED lines=12> */
.L_x_150:
[----:B------:R-:W-:Y:S05]  /*5070*/  BSYNC B1 ;  /* 0x0000000000017941 */ /* 0x000fea0003800000 */
.L_x_149:
        /* <DEDUP_REMOVED lines=12> */
.L_x_152:
[----:B------:R-:W-:Y:S05]  /*5140*/  BSYNC B1 ;  /* 0x0000000000017941 */ /* 0x000fea0003800000 */
.L_x_151:
        /* <DEDUP_REMOVED lines=11> */
.L_x_154:
[----:B------:R-:W-:Y:S05]  /*5200*/  BSYNC B1 ;  /* 0x0000000000017941 */ /* 0x000fea0003800000 */
.L_x_153:
        /* <DEDUP_REMOVED lines=13> */
.L_x_156:
[----:B------:R-:W-:Y:S05]  /*52e0*/  BSYNC B1 ;  /* 0x0000000000017941 */ /* 0x000fea0003800000 */
.L_x_155:
        /* <DEDUP_REMOVED lines=12> */
.L_x_158:
[----:B------:R-:W-:Y:S05]  /*53b0*/  BSYNC B1 ;  /* 0x0000000000017941 */ /* 0x000fea0003800000 */
.L_x_157:
        /* <DEDUP_REMOVED lines=12> */
.L_x_160:
[----:B------:R-:W-:Y:S05]  /*5480*/  BSYNC B1 ;  /* 0x0000000000017941 */ /* 0x000fea0003800000 */
.L_x_159:
        /* <DEDUP_REMOVED lines=11> */
.L_x_162:
[----:B------:R-:W-:Y:S05]  /*5540*/  BSYNC B1 ;  /* 0x0000000000017941 */ /* 0x000fea0003800000 */
.L_x_161:
        /* <DEDUP_REMOVED lines=13> */
.L_x_164:
[----:B------:R-:W-:Y:S05]  /*5620*/  BSYNC B1 ;  /* 0x0000000000017941 */ /* 0x000fea0003800000 */
.L_x_163:
        /* <DEDUP_REMOVED lines=12> */
.L_x_166:
[----:B------:R-:W-:Y:S05]  /*56f0*/  BSYNC B1 ;  /* 0x0000000000017941 */ /* 0x000fea0003800000 */
.L_x_165:
        /* <DEDUP_REMOVED lines=12> */
.L_x_168:
[----:B------:R-:W-:Y:S05]  /*57c0*/  BSYNC B1 ;  /* 0x0000000000017941 */ /* 0x000fea0003800000 */
.L_x_167:
        /* <DEDUP_REMOVED lines=11> */
.L_x_170:
[----:B------:R-:W-:Y:S05]  /*5880*/  BSYNC B1 ;  /* 0x0000000000017941 */ /* 0x000fea0003800000 */
.L_x_169:
        /* <DEDUP_REMOVED lines=13> */
.L_x_172:
[----:B------:R-:W-:Y:S05]  /*5960*/  BSYNC B1 ;  /* 0x0000000000017941 */ /* 0x000fea0003800000 */
.L_x_171:
        /* <DEDUP_REMOVED lines=12> */
.L_x_174:
[----:B------:R-:W-:Y:S05]  /*5a30*/  BSYNC B1 ;  /* 0x0000000000017941 */ /* 0x000fea0003800000 */
.L_x_173:
        /* <DEDUP_REMOVED lines=12> */
.L_x_176:
[----:B------:R-:W-:Y:S05]  /*5b00*/  BSYNC B1 ;  /* 0x0000000000017941 */ /* 0x000fea0003800000 */
.L_x_175:
        /* <DEDUP_REMOVED lines=11> */
.L_x_178:
[----:B------:R-:W-:Y:S05]  /*5bc0*/  BSYNC B1 ;  /* 0x0000000000017941 */ /* 0x000fea0003800000 */
.L_x_177:
        /* <DEDUP_REMOVED lines=13> */
.L_x_180:
[----:B------:R-:W-:Y:S05]  /*5ca0*/  BSYNC B1 ;  /* 0x0000000000017941 */ /* 0x000fea0003800000 */
.L_x_179:
        /* <DEDUP_REMOVED lines=12> */
.L_x_182:
[----:B------:R-:W-:Y:S05]  /*5d70*/  BSYNC B1 ;  /* 0x0000000000017941 */ /* 0x000fea0003800000 */
.L_x_181:
        /* <DEDUP_REMOVED lines=12> */
.L_x_184:
[----:B------:R-:W-:Y:S05]  /*5e40*/  BSYNC B1 ;  /* 0x0000000000017941 */ /* 0x000fea0003800000 */
.L_x_183:
        /* <DEDUP_REMOVED lines=11> */
.L_x_186:
[----:B------:R-:W-:Y:S05]  /*5f00*/  BSYNC B1 ;  /* 0x0000000000017941 */ /* 0x000fea0003800000 */
.L_x_185:
        /* <DEDUP_REMOVED lines=13> */
.L_x_188:
[----:B------:R-:W-:Y:S05]  /*5fe0*/  BSYNC B1 ;  /* 0x0000000000017941 */ /* 0x000fea0003800000 */
.L_x_187:
        /* <DEDUP_REMOVED lines=12> */
.L_x_190:
[----:B------:R-:W-:Y:S05]  /*60b0*/  BSYNC B1 ;  /* 0x0000000000017941 */ /* 0x000fea0003800000 */
.L_x_189:
        /* <DEDUP_REMOVED lines=12> */
.L_x_192:
[----:B------:R-:W-:Y:S05]  /*6180*/  BSYNC B1 ;  /* 0x0000000000017941 */ /* 0x000fea0003800000 */
.L_x_191:
        /* <DEDUP_REMOVED lines=11> */
.L_x_194:
[----:B------:R-:W-:Y:S05]  /*6240*/  BSYNC B1 ;  /* 0x0000000000017941 */ /* 0x000fea0003800000 */
.L_x_193:
        /* <DEDUP_REMOVED lines=13> */
.L_x_196:
[----:B------:R-:W-:Y:S05]  /*6320*/  BSYNC B1 ;  /* 0x0000000000017941 */ /* 0x000fea0003800000 */
.L_x_195:
        /* <DEDUP_REMOVED lines=12> */
.L_x_198:
[----:B------:R-:W-:Y:S05]  /*63f0*/  BSYNC B1 ;  /* 0x0000000000017941 */ /* 0x000fea0003800000 */
.L_x_197:
        /* <DEDUP_REMOVED lines=12> */
.L_x_200:
[----:B------:R-:W-:Y:S05]  /*64c0*/  BSYNC B1 ;  /* 0x0000000000017941 */ /* 0x000fea0003800000 */
.L_x_199:
        /* <DEDUP_REMOVED lines=11> */
.L_x_202:
[----:B------:R-:W-:Y:S05]  /*6580*/  BSYNC B1 ;  /* 0x0000000000017941 */ /* 0x000fea0003800000 */
.L_x_201:
        /* <DEDUP_REMOVED lines=13> */
.L_x_204:
[----:B------:R-:W-:Y:S05]  /*6660*/  BSYNC B1 ;  /* 0x0000000000017941 */ /* 0x000fea0003800000 */
.L_x_203:
        /* <DEDUP_REMOVED lines=12> */
.L_x_206:
[----:B------:R-:W-:Y:S05]  /*6730*/  BSYNC B1 ;  /* 0x0000000000017941 */ /* 0x000fea0003800000 */
.L_x_205:
        /* <DEDUP_REMOVED lines=12> */
.L_x_208:
[----:B------:R-:W-:Y:S05]  /*6800*/  BSYNC B1 ;  /* 0x0000000000017941 */ /* 0x000fea0003800000 */
.L_x_207:
        /* <DEDUP_REMOVED lines=11> */
.L_x_210:
[----:B------:R-:W-:Y:S05]  /*68c0*/  BSYNC B1 ;  /* 0x0000000000017941 */ /* 0x000fea0003800000 */
.L_x_209:
        /* <DEDUP_REMOVED lines=13> */
.L_x_212:
[----:B------:R-:W-:Y:S05]  /*69a0*/  BSYNC B1 ;  /* 0x0000000000017941 */ /* 0x000fea0003800000 */
.L_x_211:
        /* <DEDUP_REMOVED lines=12> */
.L_x_214:
[----:B------:R-:W-:Y:S05]  /*6a70*/  BSYNC B1 ;  /* 0x0000000000017941 */ /* 0x000fea0003800000 */
.L_x_213:
[----:B-1---5:R-:W-:Y:S01]  /*6a80*/  IMAD.U32 R5, R226, 0x10000, RZ ;  /* 0x00010000e2057824 */ /* 0x022fe200078e00ff */
[----:B------:R-:W-:Y:S01]  /*6a90*/  @P3 MOV R7, R223 ;  /* 0x000000df00073202 */ /* 0x000fe20000000f00 */
[----:B------:R-:W-:Y:S01]  /*6aa0*/  BSSY B1, `(.L_x_215) ;  /* 0x000000a000017945 */ /* 0x000fe20003800000 */
[----:B------:R-:W-:Y:S01]  /*6ab0*/  ISETP.GT.AND P1, PT, R3, 0x8, P1 ;  /* 0x000000080300780c */ /* 0x000fe20000f24270 */
        /* <DEDUP_REMOVED lines=8> */
.L_x_216:
[----:B------:R-:W-:Y:S05]  /*6b40*/  BSYNC B1 ;  /* 0x0000000000017941 */ /* 0x000fea0003800000 */
.L_x_215:
[----:B-1---5:R-:W-:Y:S01]  /*6b50*/  IMAD.U32 R5, R226, 0x10000, RZ ;  /* 0x00010000e2057824 */ /* 0x022fe200078e00ff */
[----:B------:R-:W-:Y:S01]  /*6b60*/  ISETP.GT.AND P0, PT, R3, 0x8, P0 ;  /* 0x000000080300780c */ /* 0x000fe20000704270 */
[----:B------:R-:W-:Y:S01]  /*6b70*/  @P1 IMAD.MOV.U32 R6, RZ, RZ, R8 ;  /* 0x000000ffff061224 */ /* 0x000fe200078e0008 */
[----:B------:R-:W-:Y:S01]  /*6b80*/  BSSY B1, `(.L_x_217) ;  /* 0x0000008000017945 */ /* 0x000fe20003800000 */
[----:B------:R-:W-:Y:S01]  /*6b90*/  FMUL R5, R5, R216 ;  /* 0x000000d805057220 */ /* 0x000fe20000400000 */
[----:B------:R-:W-:-:S03]  /*6ba0*/  @P1 IMAD.MOV.U32 R7, RZ, RZ, R9 ;  /* 0x000000ffff071224 */ /* 0x000fc600078e0009 */
[----:B------:R-:W-:-:S05]  /*6bb0*/  FFMA R5, R214, R217, R5 ;  /* 0x000000d9d6057223 */ /* 0x000fca0000000005 */
[----:B------:R-:W-:-:S05]  /*6bc0*/  F2FP.BF16.F32.PACK_AB R5, RZ, R5 ;  /* 0x00000005ff05723e */ /* 0x000fca00000010ff */
[----:B------:R1:W-:Y:S01]  /*6bd0*/  @P1 STG.E.U16 desc[UR36][R6.64+0x170], R5 ;  /* 0x0001700506001986 */ /* 0x0003e2000c101524 */
[----:B------:R-:W-:Y:S05]  /*6be0*/  @!P0 BRA `(.L_x_218) ;  /* 0x0000000000048947 */ /* 0x000fea0003800000 */
[----:B------:R0:W5:Y:S02]  /*6bf0*/  LDG.E.LTC128B.U16 R226, desc[UR36][R10.64+0x172] ;  /* 0x000172240ae27981 */ /* 0x000164000c1e1520 */
.L_x_218:
[----:B------:R-:W-:Y:S05]  /*6c00*/  BSYNC B1 ;  /* 0x0000000000017941 */ /* 0x000fea0003800000 */
.L_x_217:
        /* <DEDUP_REMOVED lines=8> */
[----:B------:R-:W-:Y:S02]  /*6c90*/  PRMT R5, R6, 0x7610, R5 ;  /* 0x0000761006057816 */ /* 0x000fe40000000005 */
[----:B------:R-:W-:-:S05]  /*6ca0*/  @P0 MOV R6, R8 ;  /* 0x0000000800060202 */ /* 0x000fca0000000f00 */
[----:B------:R1:W-:Y:S01]  /*6cb0*/  @P0 STG.E.U16 desc[UR36][R6.64+0x172], R5 ;  /* 0x0001720506000986 */ /* 0x0003e2000c101524 */
[----:B------:R-:W-:Y:S05]  /*6cc0*/  @!P2 BRA `(.L_x_220) ;  /* 0x000000000004a947 */ /* 0x000fea0003800000 */
[----:B------:R0:W5:Y:S02]  /*6cd0*/  LDG.E.LTC128B.U16 R226, desc[UR36][R20.64+0x180] ;  /* 0x0001802414e27981 */ /* 0x000164000c1e1520 */
.L_x_220:
[----:B------:R-:W-:Y:S05]  /*6ce0*/  BSYNC B1 ;  /* 0x0000000000017941 */ /* 0x000fea0003800000 */
.L_x_219:
[----:B-1---5:R-:W-:Y:S01]  /*6cf0*/  IMAD.U32 R5, R226, 0x10000, RZ ;  /* 0x00010000e2057824 */ /* 0x022fe200078e00ff */
[----:B------:R-:W-:Y:S01]  /*6d00*/  ISETP.GT.AND P0, PT, R4, 0xc1, PT ;  /* 0x000000c10400780c */ /* 0x000fe20003f04270 */
[----:B------:R-:W-:Y:S01]  /*6d10*/  @P2 IMAD.MOV.U32 R6, RZ, RZ, R222 ;  /* 0x000000ffff062224 */ /* 0x000fe200078e00de */
[----:B------:R-:W-:Y:S01]  /*6d20*/  BSSY B1, `(.L_x_221) ;  /* 0x0000009000017945 */ /* 0x000fe20003800000 */
[----:B------:R-:W-:Y:S01]  /*6d30*/  FMUL R5, R5, R216 ;  /* 0x000000d805057220 */ /* 0x000fe20000400000 */
[----:B------:R-:W-:Y:S01]  /*6d40*/  @P2 IMAD.MOV.U32 R7, RZ, RZ, R223 ;  /* 0x000000ffff072224 */ /* 0x000fe200078e00df */
[----:B------:R-:W-:Y:S02]  /*6d50*/  ISETP.GT.AND P3, PT, R3, RZ, P0 ;  /* 0x000000ff0300720c */ /* 0x000fe40000764270 */
[----:B------:R-:W-:-:S05]  /*6d60*/  FFMA R5, R24, R217, R5 ;  /* 0x000000d918057223 */ /* 0x000fca0000000005 */
[----:B------:R-:W-:-:S05]  /*6d70*/  F2FP.BF16.F32.PACK_AB R5, RZ, R5 ;  /* 0x00000005ff05723e */ /* 0x000fca00000010ff */
[----:B------:R1:W-:Y:S01]  /*6d80*/  @P2 STG.E.U16 desc[UR36][R6.64+0x180], R5 ;  /* 0x0001800506002986 */ /* 0x0003e2000c101524 */
[----:B------:R-:W-:Y:S05]  /*6d90*/  @!P3 BRA `(.L_x_222) ;  /* 0x000000000004b947 */ /* 0x000fea0003800000 */
[----:B------:R0:W5:Y:S02]  /*6da0*/  LDG.E.LTC128B.U16 R226, desc[UR36][R20.64+0x182] ;  /* 0x0001822414e27981 */ /* 0x000164000c1e1520 */
.L_x_222:
[----:B------:R-:W-:Y:S05]  /*6db0*/  BSYNC B1 ;  /* 0x0000000000017941 */ /* 0x000fea0003800000 */
.L_x_221:
[----:B-1---5:R-:W-:Y:S01]  /*6dc0*/  SHF.L.U32 R5, R226, 0x10, RZ ;  /* 0x00000010e2057819 */ /* 0x022fe200000006ff */
[----:B------:R-:W-:Y:S01]  /*6dd0*/  @P3 IMAD.MOV.U32 R7, RZ, RZ, R223 ;  /* 0x000000ffff073224 */ /* 0x000fe200078e00df */
[----:B------:R-:W-:Y:S01]  /*6de0*/  ISETP.GT.AND P1, PT, R3, 0x8, P1 ;  /* 0x000000080300780c */ /* 0x000fe20000f24270 */
[----:B------:R-:W-:Y:S02]  /*6df0*/  BSSY B1, `(.L_x_223) ;  /* 0x0000009000017945 */ /* 0x000fe40003800000 */
        /* <DEDUP_REMOVED lines=8> */
.L_x_224:
[----:B------:R-:W-:Y:S05]  /*6e80*/  BSYNC B1 ;  /* 0x0000000000017941 */ /* 0x000fea0003800000 */
.L_x_223:
[----:B-1---5:R-:W-:Y:S01]  /*6e90*/  IMAD.U32 R5, R226, 0x10000, RZ ;  /* 0x00010000e2057824 */ /* 0x022fe200078e00ff */
[----:B------:R-:W-:Y:S01]  /*6ea0*/  @P1 MOV R7, R9 ;  /* 0x0000000900071202 */ /* 0x000fe20000000f00 */
[----:B------:R-:W-:Y:S01]  /*6eb0*/  @P1 IMAD.MOV.U32 R6, RZ, RZ, R8 ;  /* 0x000000ffff061224 */ /* 0x000fe200078e0008 */
[----:B------:R-:W-:Y:S01]  /*6ec0*/  ISETP.GT.AND P0, PT, R3, 0x8, P0 ;  /* 0x000000080300780c */ /* 0x000fe20000704270 */
[----:B------:R-:W-:Y:S01]  /*6ed0*/  FMUL R5, R5, R216 ;  /* 0x000000d805057220 */ /* 0x000fe20000400000 */
[----:B------:R-:W-:Y:S03]  /*6ee0*/  BSSY B1, `(.L_x_225) ;  /* 0x0000006000017945 */ /* 0x000fe60003800000 */
[----:B------:R-:W-:-:S05]  /*6ef0*/  FFMA R5, R26, R217, R5 ;  /* 0x000000d91a057223 */ /* 0x000fca0000000005 */
[----:B------:R-:W-:-:S05]  /*6f00*/  F2FP.BF16.F32.PACK_AB R5, RZ, R5 ;  /* 0x00000005ff05723e */ /* 0x000fca00000010ff */
[----:B------:R1:W-:Y:S01]  /*6f10*/  @P1 STG.E.U16 desc[UR36][R6.64+0x180], R5 ;  /* 0x0001800506001986 */ /* 0x0003e2000c101524 */
[----:B------:R-:W-:Y:S05]  /*6f20*/  @!P0 BRA `(.L_x_226) ;  /* 0x0000000000048947 */ /* 0x000fea0003800000 */
[----:B------:R0:W5:Y:S02]  /*6f30*/  LDG.E.LTC128B.U16 R226, desc[UR36][R10.64+0x182] ;  /* 0x000182240ae27981 */ /* 0x000164000c1e1520 */
.L_x_226:
[----:B------:R-:W-:Y:S05]  /*6f40*/  BSYNC B1 ;  /* 0x0000000000017941 */ /* 0x000fea0003800000 */
.L_x_225:
        /* <DEDUP_REMOVED lines=13> */
.L_x_228:
[----:B------:R-:W-:Y:S05]  /*7020*/  BSYNC B1 ;  /* 0x0000000000017941 */ /* 0x000fea0003800000 */
.L_x_227:
[----:B-1---5:R-:W-:Y:S01]  /*7030*/  IMAD.U32 R5, R226, 0x10000, RZ ;  /* 0x00010000e2057824 */ /* 0x022fe200078e00ff */
[----:B------:R-:W-:Y:S01]  /*7040*/  @P2 MOV R6, R222 ;  /* 0x000000de00062202 */ /* 0x000fe20000000f00 */
[----:B------:R-:W-:Y:S01]  /*7050*/  @P2 IMAD.MOV.U32 R7, RZ, RZ, R223 ;  /* 0x000000ffff072224 */ /* 0x000fe200078e00df */
[----:B------:R-:W-:Y:S01]  /*7060*/  ISETP.GT.AND P0, PT, R4, 0xc9, PT ;  /* 0x000000c90400780c */ /* 0x000fe20003f04270 */
[----:B------:R-:W-:Y:S01]  /*7070*/  FMUL R5, R5, R216 ;  /* 0x000000d805057220 */ /* 0x000fe20000400000 */
[----:B------:R-:W-:Y:S02]  /*7080*/  BSSY B1, `(.L_x_229) ;  /* 0x0000007000017945 */ /* 0x000fe40003800000 */
[----:B------:R-:W-:Y:S01]  /*7090*/  ISETP.GT.AND P3, PT, R3, RZ, P0 ;  /* 0x000000ff0300720c */ /* 0x000fe20000764270 */
[----:B------:R-:W-:-:S05]  /*70a0*/  FFMA R5, R28, R217, R5 ;  /* 0x000000d91c057223 */ /* 0x000fca0000000005 */
[----:B------:R-:W-:-:S05]  /*70b0*/  F2FP.BF16.F32.PACK_AB R5, RZ, R5 ;  /* 0x00000005ff05723e */ /* 0x000fca00000010ff */
[----:B------:R1:W-:Y:S02]  /*70c0*/  @P2 STG.E.U16 desc[UR36][R6.64+0x190], R5 ;  /* 0x0001900506002986 */ /* 0x0003e4000c101524 */
[----:B------:R-:W-:Y:S05]  /*70d0*/  @!P3 BRA `(.L_x_230) ;  /* 0x000000000004b947 */ /* 0x000fea0003800000 */
[----:B------:R0:W5:Y:S02]  /*70e0*/  LDG.E.LTC128B.U16 R226, desc[UR36][R20.64+0x192] ;  /* 0x0001922414e27981 */ /* 0x000164000c1e1520 */
.L_x_230:
[----:B------:R-:W-:Y:S05]  /*70f0*/  BSYNC B1 ;  /* 0x0000000000017941 */ /* 0x000fea0003800000 */
.L_x_229:
        /* <DEDUP_REMOVED lines=12> */
.L_x_232:
[----:B------:R-:W-:Y:S05]  /*71c0*/  BSYNC B1 ;  /* 0x0000000000017941 */ /* 0x000fea0003800000 */
.L_x_231:
        /* <DEDUP_REMOVED lines=11> */
.L_x_234:
[----:B------:R-:W-:Y:S05]  /*7280*/  BSYNC B1 ;  /* 0x0000000000017941 */ /* 0x000fea0003800000 */
.L_x_233:
[----:B-1---5:R-:W-:Y:S01]  /*7290*/  IMAD.U32 R5, R226, 0x10000, RZ ;  /* 0x00010000e2057824 */ /* 0x022fe200078e00ff */
[----:B------:R-:W-:Y:S01]  /*72a0*/  @P0 MOV R7, R9 ;  /* 0x0000000900070202 */ /* 0x000fe20000000f00 */
[----:B------:R-:W-:Y:S01]  /*72b0*/  BSSY B1, `(.L_x_235) ;  /* 0x000000b000017945 */ /* 0x000fe20003800000 */
[----:B------:R-:W-:Y:S01]  /*72c0*/  ISETP.GT.AND P1, PT, R4, 0xd0, PT ;  /* 0x000000d00400780c */ /* 0x000fe20003f24270 */
[----:B------:R-:W-:-:S03]  /*72d0*/  FMUL R6, R5, R216 ;  /* 0x000000d805067220 */ /* 0x000fc60000400000 */
[----:B------:R-:W-:Y:S01]  /*72e0*/  ISETP.GT.AND P2, PT, R3, RZ, P1 ;  /* 0x000000ff0300720c */ /* 0x000fe20000f44270 */
[----:B------:R-:W-:-:S05]  /*72f0*/  FFMA R6, R31, R217, R6 ;  /* 0x000000d91f067223 */ /* 0x000fca0000000006 */
[----:B------:R-:W-:-:S04]  /*7300*/  F2FP.BF16.F32.PACK_AB R6, RZ, R6 ;  /* 0x00000006ff06723e */ /* 0x000fc800000010ff */
[----:B------:R-:W-:Y:S01]  /*7310*/  PRMT R5, R6, 0x7610, R5 ;  /* 0x0000761006057816 */ /* 0x000fe20000000005 */
[----:B------:R-:W-:-:S05]  /*7320*/  @P0 IMAD.MOV.U32 R6, RZ, RZ, R8 ;  /* 0x000000ffff060224 */ /* 0x000fca00078e0008 */
[----:B------:R1:W-:Y:S01]  /*7330*/  @P0 STG.E.U16 desc[UR36][R6.64+0x192], R5 ;  /* 0x0001920506000986 */ /* 0x0003e2000c101524 */
[----:B------:R-:W-:Y:S05]  /*7340*/  @!P2 BRA `(.L_x_236) ;  /* 0x000000000004a947 */ /* 0x000fea0003800000 */
[----:B------:R0:W5:Y:S02]  /*7350*/  LDG.E.LTC128B.U16 R226, desc[UR36][R20.64+0x1a0] ;  /* 0x0001a02414e27981 */ /* 0x000164000c1e1520 */
.L_x_236:
[----:B------:R-:W-:Y:S05]  /*7360*/  BSYNC B1 ;  /* 0x0000000000017941 */ /* 0x000fea0003800000 */
.L_x_235:
        /* <DEDUP_REMOVED lines=12> */
.L_x_238:
[----:B------:R-:W-:Y:S05]  /*7430*/  BSYNC B1 ;  /* 0x0000000000017941 */ /* 0x000fea0003800000 */
.L_x_237:
[----:B-1---5:R-:W-:Y:S01]  /*7440*/  IMAD.U32 R5, R226, 0x10000, RZ ;  /* 0x00010000e2057824 */ /* 0x022fe200078e00ff */
[----:B------:R-:W-:Y:S01]  /*7450*/  ISETP.GT.AND P1, PT, R3, 0x8, P1 ;  /* 0x000000080300780c */ /* 0x000fe20000f24270 */
[----:B------:R-:W-:Y:S01]  /*7460*/  @P3 IMAD.MOV.U32 R7, RZ, RZ, R223 ;  /* 0x000000ffff073224 */ /* 0x000fe200078e00df */
[----:B------:R-:W-:Y:S01]  /*7470*/  BSSY B1, `(.L_x_239) ;  /* 0x0000009000017945 */ /* 0x000fe20003800000 */
[----:B------:R-:W-:-:S04]  /*7480*/  FMUL R6, R5, R216 ;  /* 0x000000d805067220 */ /* 0x000fc80000400000 */
[----:B------:R-:W-:-:S05]  /*7490*/  FFMA R6, R33, R217, R6 ;  /* 0x000000d921067223 */ /* 0x000fca0000000006 */
[----:B------:R-:W-:-:S04]  /*74a0*/  F2FP.BF16.F32.PACK_AB R6, RZ, R6 ;  /* 0x00000006ff06723e */ /* 0x000fc800000010ff */
[----:B------:R-:W-:Y:S02]  /*74b0*/  PRMT R5, R6, 0x7610, R5 ;  /* 0x0000761006057816 */ /* 0x000fe40000000005 */
[----:B------:R-:W-:-:S05]  /*74c0*/  @P3 MOV R6, R222 ;  /* 0x000000de00063202 */ /* 0x000fca0000000f00 */
[----:B------:R1:W-:Y:S01]  /*74d0*/  @P3 STG.E.U16 desc[UR36][R6.64+0x1a2], R5 ;  /* 0x0001a20506003986 */ /* 0x0003e2000c101524 */
[----:B------:R-:W-:Y:S05]  /*74e0*/  @!P1 BRA `(.L_x_240) ;  /* 0x0000000000049947 */ /* 0x000fea0003800000 */
[----:B------:R0:W5:Y:S02]  /*74f0*/  LDG.E.LTC128B.U16 R226, desc[UR36][R10.64+0x1a0] ;  /* 0x0001a0240ae27981 */ /* 0x000164000c1e1520 */
.L_x_240:
[----:B------:R-:W-:Y:S05]  /*7500*/  BSYNC B1 ;  /* 0x0000000000017941 */ /* 0x000fea0003800000 */
.L_x_239:
        /* <DEDUP_REMOVED lines=11> */
.L_x_242:
[----:B------:R-:W-:Y:S05]  /*75c0*/  BSYNC B1 ;  /* 0x0000000000017941 */ /* 0x000fea0003800000 */
.L_x_241:
[----:B-1---5:R-:W-:Y:S01]  /*75d0*/  SHF.L.U32 R5, R226, 0x10, RZ ;  /* 0x00000010e2057819 */ /* 0x022fe200000006ff */
[----:B------:R-:W-:Y:S01]  /*75e0*/  @P0 IMAD.MOV.U32 R7, RZ, RZ, R9 ;  /* 0x000000ffff070224 */ /* 0x000fe200078e0009 */
[----:B------:R-:W-:Y:S01]  /*75f0*/  ISETP.GT.AND P1, PT, R4, 0xd8, PT ;  /* 0x000000d80400780c */ /* 0x000fe20003f24270 */
[----:B------:R-:W-:Y:S02]  /*7600*/  BSSY B1, `(.L_x_243) ;  /* 0x000000a000017945 */ /* 0x000fe40003800000 */
        /* <DEDUP_REMOVED lines=9> */
.L_x_244:
[----:B------:R-:W-:Y:S05]  /*76a0*/  BSYNC B1 ;  /* 0x0000000000017941 */ /* 0x000fea0003800000 */
.L_x_243:
        /* <DEDUP_REMOVED lines=12> */
.L_x_246:
[----:B------:R-:W-:Y:S05]  /*7770*/  BSYNC B1 ;  /* 0x0000000000017941 */ /* 0x000fea0003800000 */
.L_x_245:
        /* <DEDUP_REMOVED lines=12> */
.L_x_248:
[----:B------:R-:W-:Y:S05]  /*7840*/  BSYNC B1 ;  /* 0x0000000000017941 */ /* 0x000fea0003800000 */
.L_x_247:
        /* <DEDUP_REMOVED lines=11> */
.L_x_250:
[----:B------:R-:W-:Y:S05]  /*7900*/  BSYNC B1 ;  /* 0x0000000000017941 */ /* 0x000fea0003800000 */
.L_x_249:
        /* <DEDUP_REMOVED lines=13> */
.L_x_252:
[----:B------:R-:W-:Y:S05]  /*79e0*/  BSYNC B1 ;  /* 0x0000000000017941 */ /* 0x000fea0003800000 */
.L_x_251:
        /* <DEDUP_REMOVED lines=12> */
.L_x_254:
[----:B------:R-:W-:Y:S05]  /*7ab0*/  BSYNC B1 ;  /* 0x0000000000017941 */ /* 0x000fea0003800000 */
.L_x_253:
        /* <DEDUP_REMOVED lines=12> */
.L_x_256:
[----:B------:R-:W-:Y:S05]  /*7b80*/  BSYNC B1 ;  /* 0x0000000000017941 */ /* 0x000fea0003800000 */
.L_x_255:
        /* <DEDUP_REMOVED lines=11> */
.L_x_258:
[----:B------:R-:W-:Y:S05]  /*7c40*/  BSYNC B1 ;  /* 0x0000000000017941 */ /* 0x000fea0003800000 */
.L_x_257:
        /* <DEDUP_REMOVED lines=13> */
.L_x_260:
[----:B------:R-:W-:Y:S05]  /*7d20*/  BSYNC B1 ;  /* 0x0000000000017941 */ /* 0x000fea0003800000 */
.L_x_259:
        /* <DEDUP_REMOVED lines=12> */
.L_x_262:
[----:B------:R-:W-:Y:S05]  /*7df0*/  BSYNC B1 ;  /* 0x0000000000017941 */ /* 0x000fea0003800000 */
.L_x_261:
        /* <DEDUP_REMOVED lines=12> */
.L_x_264:
[----:B------:R-:W-:Y:S05]  /*7ec0*/  BSYNC B1 ;  /* 0x0000000000017941 */ /* 0x000fea0003800000 */
.L_x_263:
        /* <DEDUP_REMOVED lines=11> */
.L_x_266:
[----:B------:R-:W-:Y:S05]  /*7f80*/  BSYNC B1 ;  /* 0x0000000000017941 */ /* 0x000fea0003800000 */
.L_x_265:
        /* <DEDUP_REMOVED lines=13> */
.L_x_268:
[----:B------:R-:W-:Y:S05]  /*8060*/  BSYNC B1 ;  /* 0x0000000000017941 */ /* 0x000fea0003800000 */
.L_x_267:
        /* <DEDUP_REMOVED lines=12> */
.L_x_270:
[----:B------:R-:W-:Y:S05]  /*8130*/  BSYNC B1 ;  /* 0x0000000000017941 */ /* 0x000fea0003800000 */
.L_x_269:
        /* <DEDUP_REMOVED lines=12> */
.L_x_272:
[----:B------:R-:W-:Y:S05]  /*8200*/  BSYNC B1 ;  /* 0x0000000000017941 */ /* 0x000fea0003800000 */
.L_x_271:
        /* <DEDUP_REMOVED lines=11> */
.L_x_274:
[----:B------:R-:W-:Y:S05]  /*82c0*/  BSYNC B1 ;  /* 0x0000000000017941 */ /* 0x000fea0003800000 */
.L_x_273:
        /* <DEDUP_REMOVED lines=13> */
.L_x_276:
[----:B------:R-:W-:Y:S05]  /*83a0*/  BSYNC B1 ;  /* 0x0000000000017941 */ /* 0x000fea0003800000 */
.L_x_275:
        /* <DEDUP_REMOVED lines=12> */
.L_x_278:
[----:B------:R-:W-:Y:S05]  /*8470*/  BSYNC B1 ;  /* 0x0000000000017941 */ /* 0x000fea0003800000 */
.L_x_277:
        /* <DEDUP_REMOVED lines=12> */
.L_x_280:
[----:B------:R-:W-:Y:S05]  /*8540*/  BSYNC B1 ;  /* 0x0000000000017941 */ /* 0x000fea0003800000 */
.L_x_279:
        /* <DEDUP_REMOVED lines=11> */
.L_x_282:
[----:B------:R-:W-:Y:S05]  /*8600*/  BSYNC B1 ;  /* 0x0000000000017941 */ /* 0x000fea0003800000 */
.L_x_281:
        /* <DEDUP_REMOVED lines=13> */
.L_x_284:
[----:B------:R-:W-:Y:S05]  /*86e0*/  BSYNC B1 ;  /* 0x0000000000017941 */ /* 0x000fea0003800000 */
.L_x_283:
        /* <DEDUP_REMOVED lines=12> */
.L_x_286:
[----:B------:R-:W-:Y:S05]  /*87b0*/  BSYNC B1 ;  /* 0x0000000000017941 */ /* 0x000fea0003800000 */
.L_x_285:
        /* <DEDUP_REMOVED lines=12> */
.L_x_288:
[----:B------:R-:W-:Y:S05]  /*8880*/  BSYNC B1 ;  /* 0x0000000000017941 */ /* 0x000fea0003800000 */
.L_x_287:
        /* <DEDUP_REMOVED lines=11> */
.L_x_290:
[----:B------:R-:W-:Y:S05]  /*8940*/  BSYNC B1 ;  /* 0x0000000000017941 */ /* 0x000fea0003800000 */
.L_x_289:
        /* <DEDUP_REMOVED lines=13> */
.L_x_292:
[----:B------:R-:W-:Y:S05]  /*8a20*/  BSYNC B1 ;  /* 0x0000000000017941 */ /* 0x000fea0003800000 */
.L_x_291:
        /* <DEDUP_REMOVED lines=12> */
.L_x_294:
[----:B------:R-:W-:Y:S05]  /*8af0*/  BSYNC B1 ;  /* 0x0000000000017941 */ /* 0x000fea0003800000 */
.L_x_293:
        /* <DEDUP_REMOVED lines=12> */
.L_x_296:
[----:B------:R-:W-:Y:S05]  /*8bc0*/  BSYNC B1 ;  /* 0x0000000000017941 */ /* 0x000fea0003800000 */
.L_x_295:
        /* <DEDUP_REMOVED lines=11> */
.L_x_298:
[----:B------:R-:W-:Y:S05]  /*8c80*/  BSYNC B1 ;  /* 0x0000000000017941 */ /* 0x000fea0003800000 */
.L_x_297:
        /* <DEDUP_REMOVED lines=13> */
.L_x_300:
[----:B------:R-:W-:Y:S05]  /*8d60*/  BSYNC B1 ;  /* 0x0000000000017941 */ /* 0x000fea0003800000 */
.L_x_299:
        /* <DEDUP_REMOVED lines=12> */
.L_x_302:
[----:B------:R-:W-:Y:S05]  /*8e30*/  BSYNC B1 ;  /* 0x0000000000017941 */ /* 0x000fea0003800000 */
.L_x_301:
        /* <DEDUP_REMOVED lines=12> */
.L_x_304:
[----:B------:R-:W-:Y:S05]  /*8f00*/  BSYNC B1 ;  /* 0x0000000000017941 */ /* 0x000fea0003800000 */
.L_x_303:
        /* <DEDUP_REMOVED lines=11> */
.L_x_306:
[----:B------:R-:W-:Y:S05]  /*8fc0*/  BSYNC B1 ;  /* 0x0000000000017941 */ /* 0x000fea0003800000 */
.L_x_305:
        /* <DEDUP_REMOVED lines=13> */
.L_x_308:
[----:B------:R-:W-:Y:S05]  /*90a0*/  BSYNC B1 ;  /* 0x0000000000017941 */ /* 0x000fea0003800000 */
.L_x_307:
        /* <DEDUP_REMOVED lines=12> */
.L_x_310:
[----:B------:R-:W-:Y:S05]  /*9170*/  BSYNC B1 ;  /* 0x0000000000017941 */ /* 0x000fea0003800000 */
.L_x_309:
        /* <DEDUP_REMOVED lines=12> */
.L_x_312:
[----:B------:R-:W-:Y:S05]  /*9240*/  BSYNC B1 ;  /* 0x0000000000017941 */ /* 0x000fea0003800000 */
.L_x_311:
        /* <DEDUP_REMOVED lines=11> */
.L_x_314:
[----:B------:R-:W-:Y:S05]  /*9300*/  BSYNC B1 ;  /* 0x0000000000017941 */ /* 0x000fea0003800000 */
.L_x_313:
        /* <DEDUP_REMOVED lines=13> */
.L_x_316:
[----:B------:R-:W-:Y:S05]  /*93e0*/  BSYNC B1 ;  /* 0x0000000000017941 */ /* 0x000fea0003800000 */
.L_x_315:
        /* <DEDUP_REMOVED lines=12> */
.L_x_318:
[----:B------:R-:W-:Y:S05]  /*94b0*/  BSYNC B1 ;  /* 0x0000000000017941 */ /* 0x000fea0003800000 */
.L_x_317:
        /* <DEDUP_REMOVED lines=12> */
.L_x_320:
[----:B------:R-:W-:Y:S05]  /*9580*/  BSYNC B1 ;  /* 0x0000000000017941 */ /* 0x000fea0003800000 */
.L_x_319:
        /* <DEDUP_REMOVED lines=11> */
.L_x_322:
[----:B------:R-:W-:Y:S05]  /*9640*/  BSYNC B1 ;  /* 0x0000000000017941 */ /* 0x000fea0003800000 */
.L_x_321:
        /* <DEDUP_REMOVED lines=13> */
.L_x_324:
[----:B------:R-:W-:Y:S05]  /*9720*/  BSYNC B1 ;  /* 0x0000000000017941 */ /* 0x000fea0003800000 */
.L_x_323:
        /* <DEDUP_REMOVED lines=12> */
.L_x_326:
[----:B------:R-:W-:Y:S05]  /*97f0*/  BSYNC B1 ;  /* 0x0000000000017941 */ /* 0x000fea0003800000 */
.L_x_325:
        /* <DEDUP_REMOVED lines=12> */
.L_x_328:
[----:B------:R-:W-:Y:S05]  /*98c0*/  BSYNC B1 ;  /* 0x0000000000017941 */ /* 0x000fea0003800000 */
.L_x_327:
        /* <DEDUP_REMOVED lines=11> */
.L_x_330:
[----:B------:R-:W-:Y:S05]  /*9980*/  BSYNC B1 ;  /* 0x0000000000017941 */ /* 0x000fea0003800000 */
.L_x_329:
        /* <DEDUP_REMOVED lines=13> */
.L_x_332:
[----:B------:R-:W-:Y:S05]  /*9a60*/  BSYNC B1 ;  /* 0x0000000000017941 */ /* 0x000fea0003800000 */
.L_x_331:
        /* <DEDUP_REMOVED lines=12> */
.L_x_334:
[----:B------:R-:W-:Y:S05]  /*9b30*/  BSYNC B1 ;  /* 0x0000000000017941 */ /* 0x000fea0003800000 */
.L_x_333:
        /* <DEDUP_REMOVED lines=12> */
.L_x_336:
[----:B------:R-:W-:Y:S05]  /*9c00*/  BSYNC B1 ;  /* 0x0000000000017941 */ /* 0x000fea0003800000 */
.L_x_335:
        /* <DEDUP_REMOVED lines=11> */
.L_x_338:
[----:B------:R-:W-:Y:S05]  /*9cc0*/  BSYNC B1 ;  /* 0x0000000000017941 */ /* 0x000fea0003800000 */
.L_x_337:
        /* <DEDUP_REMOVED lines=13> */
.L_x_340:
[----:B------:R-:W-:Y:S05]  /*9da0*/  BSYNC B1 ;  /* 0x0000000000017941 */ /* 0x000fea0003800000 */
.L_x_339:
        /* <DEDUP_REMOVED lines=12> */
.L_x_342:
[----:B------:R-:W-:Y:S05]  /*9e70*/  BSYNC B1 ;  /* 0x0000000000017941 */ /* 0x000fea0003800000 */
.L_x_341:
        /* <DEDUP_REMOVED lines=12> */
.L_x_344:
[----:B------:R-:W-:Y:S05]  /*9f40*/  BSYNC B1 ;  /* 0x0000000000017941 */ /* 0x000fea0003800000 */
.L_x_343:
        /* <DEDUP_REMOVED lines=11> */
.L_x_346:
[----:B------:R-:W-:Y:S05]  /*a000*/  BSYNC B1 ;  /* 0x0000000000017941 */ /* 0x000fea0003800000 */
.L_x_345:
        /* <DEDUP_REMOVED lines=13> */
.L_x_348:
[----:B------:R-:W-:Y:S05]  /*a0e0*/  BSYNC B1 ;  /* 0x0000000000017941 */ /* 0x000fea0003800000 */
.L_x_347:
        /* <DEDUP_REMOVED lines=12> */
.L_x_350:
[----:B------:R-:W-:Y:S05]  /*a1b0*/  BSYNC B1 ;  /* 0x0000000000017941 */ /* 0x000fea0003800000 */
.L_x_349:
        /* <DEDUP_REMOVED lines=12> */
.L_x_352:
[----:B------:R-:W-:Y:S05]  /*a280*/  BSYNC B1 ;  /* 0x0000000000017941 */ /* 0x000fea0003800000 */
.L_x_351:
        /* <DEDUP_REMOVED lines=11> */
.L_x_354:
[----:B------:R-:W-:Y:S05]  /*a340*/  BSYNC B1 ;  /* 0x0000000000017941 */ /* 0x000fea0003800000 */
.L_x_353:
        /* <DEDUP_REMOVED lines=13> */
.L_x_356:
[----:B------:R-:W-:Y:S05]  /*a420*/  BSYNC B1 ;  /* 0x0000000000017941 */ /* 0x000fea0003800000 */
.L_x_355:
        /* <DEDUP_REMOVED lines=12> */
.L_x_358:
[----:B------:R-:W-:Y:S05]  /*a4f0*/  BSYNC B1 ;  /* 0x0000000000017941 */ /* 0x000fea0003800000 */
.L_x_357:
        /* <DEDUP_REMOVED lines=12> */
.L_x_360:
[----:B------:R-:W-:Y:S05]  /*a5c0*/  BSYNC B1 ;  /* 0x0000000000017941 */ /* 0x000fea0003800000 */
.L_x_359:
        /* <DEDUP_REMOVED lines=11> */
.L_x_362:
[----:B------:R-:W-:Y:S05]  /*a680*/  BSYNC B1 ;  /* 0x0000000000017941 */ /* 0x000fea0003800000 */
.L_x_361:
        /* <DEDUP_REMOVED lines=13> */
.L_x_364:
[----:B------:R-:W-:Y:S05]  /*a760*/  BSYNC B1 ;  /* 0x0000000000017941 */ /* 0x000fea0003800000 */
.L_x_363:
        /* <DEDUP_REMOVED lines=12> */
.L_x_366:
[----:B------:R-:W-:Y:S05]  /*a830*/  BSYNC B1 ;  /* 0x0000000000017941 */ /* 0x000fea0003800000 */
.L_x_365:
        /* <DEDUP_REMOVED lines=12> */
.L_x_368:
[----:B------:R-:W-:Y:S05]  /*a900*/  BSYNC B1 ;  /* 0x0000000000017941 */ /* 0x000fea0003800000 */
.L_x_367:
        /* <DEDUP_REMOVED lines=11> */
.L_x_370:
[----:B------:R-:W-:Y:S05]  /*a9c0*/  BSYNC B1 ;  /* 0x0000000000017941 */ /* 0x000fea0003800000 */
.L_x_369:
        /* <DEDUP_REMOVED lines=13> */
.L_x_372:
[----:B------:R-:W-:Y:S05]  /*aaa0*/  BSYNC B1 ;  /* 0x0000000000017941 */ /* 0x000fea0003800000 */
.L_x_371:
        /* <DEDUP_REMOVED lines=12> */
.L_x_374:
[----:B------:R-:W-:Y:S05]  /*ab70*/  BSYNC B1 ;  /* 0x0000000000017941 */ /* 0x000fea0003800000 */
.L_x_373:
        /* <DEDUP_REMOVED lines=12> */
.L_x_376:
[----:B------:R-:W-:Y:S05]  /*ac40*/  BSYNC B1 ;  /* 0x0000000000017941 */ /* 0x000fea0003800000 */
.L_x_375:
        /* <DEDUP_REMOVED lines=11> */
.L_x_378:
[----:B------:R-:W-:Y:S05]  /*ad00*/  BSYNC B1 ;  /* 0x0000000000017941 */ /* 0x000fea0003800000 */
.L_x_377:
        /* <DEDUP_REMOVED lines=13> */
.L_x_380:
[----:B------:R-:W-:Y:S05]  /*ade0*/  BSYNC B1 ;  /* 0x0000000000017941 */ /* 0x000fea0003800000 */
.L_x_379:
        /* <DEDUP_REMOVED lines=12> */
.L_x_382:
[----:B------:R-:W-:Y:S05]  /*aeb0*/  BSYNC B1 ;  /* 0x0000000000017941 */ /* 0x000fea0003800000 */
.L_x_381:
        /* <DEDUP_REMOVED lines=12> */
.L_x_384:
[----:B------:R-:W-:Y:S05]  /*af80*/  BSYNC B1 ;  /* 0x0000000000017941 */ /* 0x000fea0003800000 */
.L_x_383:
        /* <DEDUP_REMOVED lines=11> */
.L_x_386:
[----:B------:R-:W-:Y:S05]  /*b040*/  BSYNC B1 ;  /* 0x0000000000017941 */ /* 0x000fea0003800000 */
.L_x_385:
        /* <DEDUP_REMOVED lines=13> */
.L_x_388:
[----:B------:R-:W-:Y:S05]  /*b120*/  BSYNC B1 ;  /* 0x0000000000017941 */ /* 0x000fea0003800000 */
.L_x_387:
        /* <DEDUP_REMOVED lines=12> */
.L_x_390:
[----:B------:R-:W-:Y:S05]  /*b1f0*/  BSYNC B1 ;  /* 0x0000000000017941 */ /* 0x000fea0003800000 */
.L_x_389:
        /* <DEDUP_REMOVED lines=12> */
.L_x_392:
[----:B------:R-:W-:Y:S05]  /*b2c0*/  BSYNC B1 ;  /* 0x0000000000017941 */ /* 0x000fea0003800000 */
.L_x_391:
        /* <DEDUP_REMOVED lines=11> */
.L_x_394:
[----:B------:R-:W-:Y:S05]  /*b380*/  BSYNC B1 ;  /* 0x0000000000017941 */ /* 0x000fea0003800000 */
.L_x_393:
        /* <DEDUP_REMOVED lines=13> */
.L_x_396:
[----:B------:R-:W-:Y:S05]  /*b460*/  BSYNC B1 ;  /* 0x0000000000017941 */ /* 0x000fea0003800000 */
.L_x_395:
        /* <DEDUP_REMOVED lines=12> */
.L_x_398:
[----:B------:R-:W-:Y:S05]  /*b530*/  BSYNC B1 ;  /* 0x0000000000017941 */ /* 0x000fea0003800000 */
.L_x_397:
        /* <DEDUP_REMOVED lines=12> */
.L_x_400:
[----:B------:R-:W-:Y:S05]  /*b600*/  BSYNC B1 ;  /* 0x0000000000017941 */ /* 0x000fea0003800000 */
.L_x_399:
        /* <DEDUP_REMOVED lines=11> */
.L_x_402:
[----:B------:R-:W-:Y:S05]  /*b6c0*/  BSYNC B1 ;  /* 0x0000000000017941 */ /* 0x000fea0003800000 */
.L_x_401:
        /* <DEDUP_REMOVED lines=13> */
.L_x_404:
[----:B------:R-:W-:Y:S05]  /*b7a0*/  BSYNC B1 ;  /* 0x0000000000017941 */ /* 0x000fea0003800000 */
.L_x_403:
        /* <DEDUP_REMOVED lines=13> */
.L_x_406:
[----:B------:R-:W-:Y:S05]  /*b880*/  BSYNC B1 ;  /* 0x0000000000017941 */ /* 0x000fea0003800000 */
.L_x_405:
[----:B-1---5:R-:W-:Y:S01]  /*b890*/  IMAD.U32 R5, R226, 0x10000, RZ ;  /* 0x00010000e2057824 */ /* 0x022fe200078e00ff */
[----:B------:R-:W-:Y:S01]  /*b8a0*/  ISETP.GT.AND P1, PT, R3, 0x8, P1 ;  /* 0x000000080300780c */ /* 0x000fe20000f24270 */
[----:B------:R-:W-:Y:S02]  /*b8b0*/  BSSY B1, `(.L_x_407) ;  /* 0x0000007000017945 */ /* 0x000fe40003800000 */
[----:B------:R-:W-:-:S04]  /*b8c0*/  FMUL R4, R5, R216 ;  /* 0x000000d805047220 */ /* 0x000fc80000400000 */
[----:B------:R-:W-:-:S05]  /*b8d0*/  FFMA R4, R117, R217, R4 ;  /* 0x000000d975047223 */ /* 0x000fca0000000004 */
[----:B------:R-:W-:-:S05]  /*b8e0*/  F2FP.BF16.F32.PACK_AB R4, RZ, R4 ;  /* 0x00000004ff04723e */ /* 0x000fca00000010ff */
[----:B------:R1:W-:Y:S01]  /*b8f0*/  @P3 STG.E.U16 desc[UR36][R222.64+0x2f2], R4 ;  /* 0x0002f204de003986 */ /* 0x0003e2000c101524 */
[----:B------:R-:W-:Y:S05]  /*b900*/  @!P1 BRA `(.L_x_408) ;  /* 0x0000000000049947 */ /* 0x000fea0003800000 */
[----:B------:R0:W5:Y:S02]  /*b910*/  LDG.E.LTC128B.U16 R226, desc[UR36][R10.64+0x2f0] ;  /* 0x0002f0240ae27981 */ /* 0x000164000c1e1520 */
.L_x_408:
[----:B------:R-:W-:Y:S05]  /*b920*/  BSYNC B1 ;  /* 0x0000000000017941 */ /* 0x000fea0003800000 */
.L_x_407:
[----:B-----5:R-:W-:Y:S01]  /*b930*/  IMAD.U32 R5, R226, 0x10000, RZ ;  /* 0x00010000e2057824 */ /* 0x020fe200078e00ff */
[----:B------:R-:W-:Y:S01]  /*b940*/  ISETP.GT.AND P0, PT, R3, 0x8, P0 ;  /* 0x000000080300780c */ /* 0x000fe20000704270 */
[----:B-1----:R-:W-:Y:S01]  /*b950*/  @P1 IMAD.MOV.U32 R4, RZ, RZ, R8 ;  /* 0x000000ffff041224 */ /* 0x002fe200078e0008 */
        /* <DEDUP_REMOVED lines=9> */
.L_x_410:
[----:B------:R-:W-:Y:S05]  /*b9f0*/  BSYNC B1 ;  /* 0x0000000000017941 */ /* 0x000fea0003800000 */
.L_x_409:
[----:B------:R-:W-:Y:S05]  /*ba00*/  @!P0 BRA `(.L_x_411) ;  /* 0x0000004c00888947 */ /* 0x000fea0003800000 */
[----:B-----5:R-:W-:-:S05]  /*ba10*/  SHF.L.U32 R3, R226, 0x10, RZ ;  /* 0x00000010e2037819 */ /* 0x020fca00000006ff */
[----:B-1----:R-:W-:-:S04]  /*ba20*/  FMUL R4, R3, R216 ;  /* 0x000000d803047220 */ /* 0x002fc80000400000 */
[----:B------:R-:W-:-:S05]  /*ba30*/  FFMA R4, R119, R217, R4 ;  /* 0x000000d977047223 */ /* 0x000fca0000000004 */
[----:B------:R-:W-:-:S05]  /*ba40*/  F2FP.BF16.F32.PACK_AB R4, RZ, R4 ;  /* 0x00000004ff04723e */ /* 0x000fca00000010ff */
[----:B------:R1:W-:Y:S01]  /*ba50*/  STG.E.U16 desc[UR36][R8.64+0x2f2], R4 ;  /* 0x0002f20408007986 */ /* 0x0003e2000c101524 */
[----:B------:R-:W-:Y:S05]  /*ba60*/  BRA `(.L_x_411) ;  /* 0x0000004c00707947 */ /* 0x000fea0003800000 */
.L_x_30:
[----:B------:R-:W-:Y:S01]  /*ba70*/  ULDC.64 UR4, c[0x0][0x5c0] ;  /* 0x0001700000047ab9 */ /* 0x000fe20000000a00 */
[----:B------:R-:W-:Y:S01]  /*ba80*/  ISETP.GT.AND P3, PT, R4, 0x1, PT ;  /* 0x000000010400780c */ /* 0x000fe20003f64270 */
[-C--:B------:R-:W-:Y:S01]  /*ba90*/  FMUL R6, R120, R217.reuse ;  /* 0x000000d978067220 */ /* 0x080fe20000400000 */
[----:B------:R-:W-:Y:S01]  /*baa0*/  LEA R10, P2, R20, UR4, 0x1 ;  /* 0x00000004140a7c11 */ /* 0x000fe2000f8408ff */
[-C--:B------:R-:W-:Y:S01]  /*bab0*/  FMUL R5, R121, R217.reuse ;  /* 0x000000d979057220 */ /* 0x080fe20000400000 */
[----:B------:R-:W-:Y:S01]  /*bac0*/  SHF.L.U64.HI R9, R8, 0x4, R9 ;  /* 0x0000000408097819 */ /* 0x000fe20000010209 */
[-C--:B------:R-:W-:Y:S01]  /*bad0*/  FMUL R122, R122, R217.reuse ;  /* 0x000000d97a7a7220 */ /* 0x080fe20000400000 */
[----:B------:R-:W-:Y:S01]  /*bae0*/  LEA.HI.X R11, R20, UR5, R221, 0x1, P2 ;  /* 0x00000005140b7c11 */ /* 0x000fe200090f0cdd */
[-C--:B------:R-:W-:Y:S01]  /*baf0*/  FMUL R123, R123, R217.reuse ;  /* 0x000000d97b7b7220 */ /* 0x080fe20000400000 */
[----:B------:R-:W-:Y:S01]  /*bb00*/  ISETP.GT.AND P2, PT, R3, RZ, P3 ;  /* 0x000000ff0300720c */ /* 0x000fe20001f44270 */
[-C--:B------:R-:W-:Y:S01]  /*bb10*/  FMUL R124, R124, R217.reuse ;  /* 0x000000d97c7c7220 */ /* 0x080fe20000400000 */
[----:B------:R-:W-:Y:S01]  /*bb20*/  F2FP.BF16.F32.PACK_AB R6, RZ, R6 ;  /* 0x00000006ff06723e */ /* 0x000fe200000010ff */
[----:B------:R-:W-:Y:S01]  /*bb30*/  FMUL R125, R125, R217 ;  /* 0x000000d97d7d7220 */ /* 0x000fe20000400000 */
[----:B------:R-:W-:Y:S01]  /*bb40*/  F2FP.BF16.F32.PACK_AB R5, RZ, R5 ;  /* 0x00000005ff05723e */ /* 0x000fe200000010ff */
[-C--:B------:R-:W-:Y:S01]  /*bb50*/  FMUL R126, R126, R217.reuse ;  /* 0x000000d97e7e7220 */ /* 0x080fe20000400000 */
[----:B------:R-:W-:Y:S01]  /*bb60*/  ISETP.GT.AND P3, PT, R3, 0x8, P3 ;  /* 0x000000080300780c */ /* 0x000fe20001f64270 */
[----:B------:R0:W-:Y:S01]  /*bb70*/  @P0 STG.E.U16 desc[UR36][R10.64], R6 ;  /* 0x000000060a000986 */ /* 0x0001e2000c101524 */
[----:B------:R-:W-:Y:S01]  /*bb80*/  LEA R8, P4, R8, R10, 0x4 ;  /* 0x0000000a08087211 */ /* 0x000fe200078820ff */
[-C--:B------:R-:W-:Y:S01]  /*bb90*/  FMUL R127, R127, R217.reuse ;  /* 0x000000d97f7f7220 */ /* 0x080fe20000400000 */
[----:B------:R-:W-:Y:S01]  /*bba0*/  ISETP.GT.AND P1, PT, R3, 0x8, P1 ;  /* 0x000000080300780c */ /* 0x000fe20000f24270 */
[-C--:B------:R-:W-:Y:S01]  /*bbb0*/  FMUL R128, R128, R217.reuse ;  /* 0x000000d980807220 */ /* 0x080fe20000400000 */
[----:B------:R-:W-:Y:S01]  /*bbc0*/  ISETP.GT.AND P0, PT, R4, 0x9, PT ;  /* 0x000000090400780c */ /* 0x000fe20003f04270 */
[--C-:B------:R-:W-:Y:S01]  /*bbd0*/  @P2 IMAD.MOV.U32 R7, RZ, RZ, R11.reuse ;  /* 0x000000ffff072224 */ /* 0x100fe200078e000b */
[----:B------:R-:W-:Y:S01]  /*bbe0*/  F2FP.BF16.F32.PACK_AB R122, RZ, R122 ;  /* 0x0000007aff7a723e */ /* 0x000fe200000010ff */
[--C-:B------:R-:W-:Y:S01]  /*bbf0*/  IMAD.X R9, R9, 0x1, R11.reuse, P4 ;  /* 0x0000000109097824 */ /* 0x100fe200020e060b */
[----:B------:R-:W-:Y:S01]  /*bc00*/  ISETP.GT.AND P4, PT, R3, RZ, P0 ;  /* 0x000000ff0300720c */ /* 0x000fe20000784270 */
[----:B------:R-:W-:Y:S01]  /*bc10*/  FMUL R129, R129, R217 ;  /* 0x000000d981817220 */ /* 0x000fe20000400000 */
[----:B------:R-:W-:Y:S01]  /*bc20*/  F2FP.BF16.F32.PACK_AB R123, RZ, R123 ;  /* 0x0000007bff7b723e */ /* 0x000fe200000010ff */
[----:B0-----:R-:W-:Y:S01]  /*bc30*/  @P2 IMAD.MOV.U32 R6, RZ, RZ, R10 ;  /* 0x000000ffff062224 */ /* 0x001fe200078e000a */
[----:B------:R-:W-:Y:S01]  /*bc40*/  F2FP.BF16.F32.PACK_AB R124, RZ, R124 ;  /* 0x0000007cff7c723e */ /* 0x000fe200000010ff */
[----:B------:R-:W-:Y:S01]  /*bc50*/  FMUL R130, R130, R217 ;  /* 0x000000d982827220 */ /* 0x000fe20000400000 */
[----:B------:R-:W-:Y:S01]  /*bc60*/  F2FP.BF16.F32.PACK_AB R125, RZ, R125 ;  /* 0x0000007dff7d723e */ /* 0x000fe200000010ff */
[-C--:B------:R-:W-:Y:S01]  /*bc70*/  FMUL R131, R131, R217.reuse ;  /* 0x000000d983837220 */ /* 0x080fe20000400000 */
[----:B------:R0:W-:Y:S01]  /*bc80*/  @P2 STG.E.U16 desc[UR36][R6.64+0x2], R5 ;  /* 0x0000020506002986 */ /* 0x0001e2000c101524 */
[----:B------:R-:W-:Y:S01]  /*bc90*/  ISETP.GT.AND P2, PT, R4, 0x8, PT ;  /* 0x000000080400780c */ /* 0x000fe20003f44270 */
[-C--:B------:R-:W-:Y:S01]  /*bca0*/  FMUL R132, R132, R217.reuse ;  /* 0x000000d984847220 */ /* 0x080fe20000400000 */
[----:B------:R-:W-:Y:S01]  /*bcb0*/  F2FP.BF16.F32.PACK_AB R126, RZ, R126 ;  /* 0x0000007eff7e723e */ /* 0x000fe200000010ff */
[----:B------:R-:W-:Y:S01]  /*bcc0*/  @P1 STG.E.U16 desc[UR36][R8.64], R122 ;  /* 0x0000007a08001986 */ /* 0x000fe2000c101524 */
[----:B------:R-:W-:Y:S01]  /*bcd0*/  ISETP.GT.AND P5, PT, R3, RZ, P2 ;  /* 0x000000ff0300720c */ /* 0x000fe200017a4270 */
[-C--:B------:R-:W-:Y:S01]  /*bce0*/  FMUL R133, R133, R217.reuse ;  /* 0x000000d985857220 */ /* 0x080fe20000400000 */
[----:B------:R-:W-:Y:S01]  /*bcf0*/  ISETP.GT.AND P2, PT, R3, 0x8, P2 ;  /* 0x000000080300780c */ /* 0x000fe20001744270 */
[-C--:B------:R-:W-:Y:S01]  /*bd00*/  FMUL R134, R134, R217.reuse ;  /* 0x000000d986867220 */ /* 0x080fe20000400000 */
[----:B------:R-:W-:Y:S01]  /*bd10*/  ISETP.GT.AND P1, PT, R4, 0x10, PT ;  /* 0x000000100400780c */ /* 0x000fe20003f24270 */
[----:B------:R-:W-:Y:S01]  /*bd20*/  FMUL R135, R135, R217 ;  /* 0x000000d987877220 */ /* 0x000fe20000400000 */
[----:B------:R-:W-:Y:S01]  /*bd30*/  F2FP.BF16.F32.PACK_AB R127, RZ, R127 ;  /* 0x0000007fff7f723e */ /* 0x000fe200000010ff */
[----:B0-----:R-:W-:Y:S01]  /*bd40*/  @P3 IMAD.MOV.U32 R6, RZ, RZ, R8 ;  /* 0x000000ffff063224 */ /* 0x001fe200078e0008 */
[----:B------:R-:W-:Y:S01]  /*bd50*/  @P3 MOV R7, R9 ;  /* 0x0000000900073202 */ /* 0x000fe20000000f00 */
[-C--:B------:R-:W-:Y:S01]  /*bd60*/  FMUL R136, R136, R217.reuse ;  /* 0x000000d988887220 */ /* 0x080fe20000400000 */
[----:B------:R-:W-:Y:S01]  /*bd70*/  F2FP.BF16.F32.PACK_AB R128, RZ, R128 ;  /* 0x00000080ff80723e */ /* 0x000fe200000010ff */
[----:B------:R-:W-:Y:S01]  /*bd80*/  FMUL R137, R137, R217 ;  /* 0x000000d989897220 */ /* 0x000fe20000400000 */
[----:B------:R-:W-:Y:S01]  /*bd90*/  F2FP.BF16.F32.PACK_AB R129, RZ, R129 ;  /* 0x00000081ff81723e */ /* 0x000fe200000010ff */
[----:B------:R0:W-:Y:S01]  /*bda0*/  @P3 STG.E.U16 desc[UR36][R6.64+0x2], R123 ;  /* 0x0000027b06003986 */ /* 0x0001e2000c101524 */
[----:B------:R-:W-:Y:S01]  /*bdb0*/  ISETP.GT.AND P3, PT, R3, 0x8, P0 ;  /* 0x000000080300780c */ /* 0x000fe20000764270 */
[-C--:B------:R-:W-:Y:S01]  /*bdc0*/  FMUL R138, R138, R217.reuse ;  /* 0x000000d98a8a7220 */ /* 0x080fe20000400000 */
[----:B------:R-:W-:Y:S01]  /*bdd0*/  ISETP.GT.AND P0, PT, R4, 0x11, PT ;  /* 0x000000110400780c */ /* 0x000fe20003f04270 */
[-C--:B------:R-:W-:Y:S01]  /*bde0*/  FMUL R139, R139, R217.reuse ;  /* 0x000000d98b8b7220 */ /* 0x080fe20000400000 */
[----:B------:R-:W-:Y:S01]  /*bdf0*/  F2FP.BF16.F32.PACK_AB R130, RZ, R130 ;  /* 0x00000082ff82723e */ /* 0x000fe200000010ff */
[----:B------:R-:W-:Y:S01]  /*be00*/  FMUL R140, R140, R217 ;  /* 0x000000d98c8c7220 */ /* 0x000fe20000400000 */
[----:B------:R-:W-:Y:S01]  /*be10*/  F2FP.BF16.F32.PACK_AB R131, RZ, R131 ;  /* 0x00000083ff83723e */ /* 0x000fe200000010ff */
[-C--:B------:R-:W-:Y:S01]  /*be20*/  FMUL R141, R141, R217.reuse ;  /* 0x000000d98d8d7220 */ /* 0x080fe20000400000 */
[----:B------:R-:W-:Y:S01]  /*be30*/  F2FP.BF16.F32.PACK_AB R132, RZ, R132 ;  /* 0x00000084ff84723e */ /* 0x000fe200000010ff */
[----:B------:R-:W-:Y:S01]  /*be40*/  FMUL R142, R142, R217 ;  /* 0x000000d98e8e7220 */ /* 0x000fe20000400000 */
[----:B------:R-:W-:Y:S01]  /*be50*/  F2FP.BF16.F32.PACK_AB R133, RZ, R133 ;  /* 0x00000085ff85723e */ /* 0x000fe200000010ff */
[--C-:B0-----:R-:W-:Y:S01]  /*be60*/  @P5 IMAD.MOV.U32 R6, RZ, RZ, R10.reuse ;  /* 0x000000ffff065224 */ /* 0x101fe200078e000a */
[----:B------:R-:W-:Y:S01]  /*be70*/  F2FP.BF16.F32.PACK_AB R134, RZ, R134 ;  /* 0x00000086ff86723e */ /* 0x000fe200000010ff */
[--C-:B------:R-:W-:Y:S01]  /*be80*/  @P5 IMAD.MOV.U32 R7, RZ, RZ, R11.reuse ;  /* 0x000000ffff075224 */ /* 0x100fe200078e000b */
[----:B------:R-:W-:Y:S01]  /*be90*/  F2FP.BF16.F32.PACK_AB R135, RZ, R135 ;  /* 0x00000087ff87723e */ /* 0x000fe200000010ff */
[-C--:B------:R-:W-:Y:S01]  /*bea0*/  FMUL R143, R143, R217.reuse ;  /* 0x000000d98f8f7220 */ /* 0x080fe20000400000 */
[----:B------:R-:W-:Y:S01]  /*beb0*/  F2FP.BF16.F32.PACK_AB R136, RZ, R136 ;  /* 0x00000088ff88723e */ /* 0x000fe200000010ff */
[-C--:B------:R-:W-:Y:S01]  /*bec0*/  FMUL R144, R144, R217.reuse ;  /* 0x000000d990907220 */ /* 0x080fe20000400000 */
[----:B------:R0:W-:Y:S01]  /*bed0*/  @P5 STG.E.U16 desc[UR36][R6.64+0x10], R124 ;  /* 0x0000107c06005986 */ /* 0x0001e2000c101524 */
[----:B------:R-:W-:Y:S01]  /*bee0*/  ISETP.GT.AND P5, PT, R3, RZ, P1 ;  /* 0x000000ff0300720c */ /* 0x000fe20000fa4270 */
[-C--:B------:R-:W-:Y:S01]  /*bef0*/  FMUL R145, R145, R217.reuse ;  /* 0x000000d991917220 */ /* 0x080fe20000400000 */
[----:B------:R-:W-:Y:S01]  /*bf00*/  ISETP.GT.AND P1, PT, R3, 0x8, P1 ;  /* 0x000000080300780c */ /* 0x000fe20000f24270 */
[----:B------:R-:W-:Y:S01]  /*bf10*/  FMUL R146, R146, R217 ;  /* 0x000000d992927220 */ /* 0x000fe20000400000 */
[----:B------:R-:W-:Y:S01]  /*bf20*/  F2FP.BF16.F32.PACK_AB R137, RZ, R137 ;  /* 0x00000089ff89723e */ /* 0x000fe200000010ff */
[-C--:B------:R-:W-:Y:S01]  /*bf30*/  FMUL R147, R147, R217.reuse ;  /* 0x000000d993937220 */ /* 0x080fe20000400000 */
[----:B------:R-:W-:Y:S01]  /*bf40*/  F2FP.BF16.F32.PACK_AB R138, RZ, R138 ;  /* 0x0000008aff8a723e */ /* 0x000fe200000010ff */
[----:B------:R-:W-:Y:S01]  /*bf50*/  FMUL R148, R148, R217 ;  /* 0x000000d994947220 */ /* 0x000fe20000400000 */
[----:B------:R-:W-:Y:S01]  /*bf60*/  F2FP.BF16.F32.PACK_AB R139, RZ, R139 ;  /* 0x0000008bff8b723e */ /* 0x000fe200000010ff */
[----:B------:R-:W-:Y:S01]  /*bf70*/  FMUL R149, R149, R217 ;  /* 0x000000d995957220 */ /* 0x000fe20000400000 */
[----:B------:R-:W-:Y:S01]  /*bf80*/  F2FP.BF16.F32.PACK_AB R140, RZ, R140 ;  /* 0x0000008cff8c723e */ /* 0x000fe200000010ff */
[----:B0-----:R-:W-:Y:S01]  /*bf90*/  @P4 IMAD.MOV.U32 R6, RZ, RZ, R10 ;  /* 0x000000ffff064224 */ /* 0x001fe200078e000a */
[----:B------:R-:W-:Y:S01]  /*bfa0*/  F2FP.BF16.F32.PACK_AB R141, RZ, R141 ;  /* 0x0000008dff8d723e */ /* 0x000fe200000010ff */
[----:B------:R-:W-:Y:S01]  /*bfb0*/  @P4 IMAD.MOV.U32 R7, RZ, RZ, R11 ;  /* 0x000000ffff074224 */ /* 0x000fe200078e000b */
[----:B------:R-:W-:Y:S01]  /*bfc0*/  F2FP.BF16.F32.PACK_AB R142, RZ, R142 ;  /* 0x0000008eff8e723e */ /* 0x000fe200000010ff */
[----:B------:R-:W-:Y:S01]  /*bfd0*/  FMUL R150, R150, R217 ;  /* 0x000000d996967220 */ /* 0x000fe20000400000 */
[----:B------:R-:W-:Y:S01]  /*bfe0*/  F2FP.BF16.F32.PACK_AB R143, RZ, R143 ;  /* 0x0000008fff8f723e */ /* 0x000fe200000010ff */
[-C--:B------:R-:W-:Y:S01]  /*bff0*/  FMUL R151, R151, R217.reuse ;  /* 0x000000d997977220 */ /* 0x080fe20000400000 */
[----:B------:R0:W-:Y:S01]  /*c000*/  @P4 STG.E.U16 desc[UR36][R6.64+0x12], R125 ;  /* 0x0000127d06004986 */ /* 0x0001e2000c101524 */
[----:B------:R-:W-:Y:S01]  /*c010*/  ISETP.GT.AND P4, PT, R3, RZ, P0 ;  /* 0x000000ff0300720c */ /* 0x000fe20000784270 */
        /* <DEDUP_REMOVED lines=8> */
[-C--:B------:R-:W-:Y:S01]  /*c0a0*/  FMUL R156, R156, R217.reuse ;  /* 0x000000d99c9c7220 */ /* 0x080fe20000400000 */
[----:B------:R-:W-:Y:S01]  /*c0b0*/  F2FP.BF16.F32.PACK_AB R148, RZ, R148 ;  /* 0x00000094ff94723e */ /* 0x000fe200000010ff */
[--C-:B0-----:R-:W-:Y:S01]  /*c0c0*/  @P2 IMAD.MOV.U32 R7, RZ, RZ, R9.reuse ;  /* 0x000000ffff072224 */ /* 0x101fe200078e0009 */
[----:B------:R-:W-:Y:S01]  /*c0d0*/  @P2 MOV R6, R8 ;  /* 0x0000000800062202 */ /* 0x000fe20000000f00 */
[----:B------:R-:W-:Y:S01]  /*c0e0*/  FMUL R157, R157, R217 ;  /* 0x000000d99d9d7220 */ /* 0x000fe20000400000 */
[----:B------:R-:W-:Y:S01]  /*c0f0*/  F2FP.BF16.F32.PACK_AB R149, RZ, R149 ;  /* 0x00000095ff95723e */ /* 0x000fe200000010ff */
[-C--:B------:R-:W-:Y:S01]  /*c100*/  FMUL R158, R158, R217.reuse ;  /* 0x000000d99e9e7220 */ /* 0x080fe20000400000 */
[----:B------:R-:W-:Y:S01]  /*c110*/  F2FP.BF16.F32.PACK_AB R150, RZ, R150 ;  /* 0x00000096ff96723e */ /* 0x000fe200000010ff */
[----:B------:R0:W-:Y:S01]  /*c120*/  @P2 STG.E.U16 desc[UR36][R6.64+0x10], R126 ;  /* 0x0000107e06002986 */ /* 0x0001e2000c101524 */
[----:B------:R-:W-:Y:S01]  /*c130*/  ISETP.GT.AND P2, PT, R4, 0x18, PT ;  /* 0x000000180400780c */ /* 0x000fe20003f44270 */
        /* <DEDUP_REMOVED lines=10> */
[----:B0-----:R-:W-:Y:S01]  /*c1e0*/  @P3 IMAD.MOV.U32 R6, RZ, RZ, R8 ;  /* 0x000000ffff063224 */ /* 0x001fe200078e0008 */
[----:B------:R-:W-:Y:S01]  /*c1f0*/  F2FP.BF16.F32.PACK_AB R156, RZ, R156 ;  /* 0x0000009cff9c723e */ /* 0x000fe200000010ff */
[----:B------:R-:W-:Y:S01]  /*c200*/  @P3 IMAD.MOV.U32 R7, RZ, RZ, R9 ;  /* 0x000000ffff073224 */ /* 0x000fe200078e0009 */
[----:B------:R-:W-:Y:S01]  /*c210*/  F2FP.BF16.F32.PACK_AB R157, RZ, R157 ;  /* 0x0000009dff9d723e */ /* 0x000fe200000010ff */
[-C--:B------:R-:W-:Y:S01]  /*c220*/  FMUL R164, R164, R217.reuse ;  /* 0x000000d9a4a47220 */ /* 0x080fe20000400000 */
[----:B------:R-:W-:Y:S01]  /*c230*/  F2FP.BF16.F32.PACK_AB R158, RZ, R158 ;  /* 0x0000009eff9e723e */ /* 0x000fe200000010ff */
[-C--:B------:R-:W-:Y:S01]  /*c240*/  FMUL R165, R165, R217.reuse ;  /* 0x000000d9a5a57220 */ /* 0x080fe20000400000 */
[----:B------:R0:W-:Y:S01]  /*c250*/  @P3 STG.E.U16 desc[UR36][R6.64+0x12], R127 ;  /* 0x0000127f06003986 */ /* 0x0001e2000c101524 */
[----:B------:R-:W-:Y:S01]  /*c260*/  ISETP.GT.AND P3, PT, R3, 0x8, P0 ;  /* 0x000000080300780c */ /* 0x000fe20000764270 */
[-C--:B------:R-:W-:Y:S01]  /*c270*/  FMUL R166, R166, R217.reuse ;  /* 0x000000d9a6a67220 */ /* 0x080fe20000400000 */
[----:B------:R-:W-:Y:S01]  /*c280*/  ISETP.GT.AND P0, PT, R4, 0x19, PT ;  /* 0x000000190400780c */ /* 0x000fe20003f04270 */
        /* <DEDUP_REMOVED lines=15> */
[----:B------:R-:W-:Y:S01]  /*c380*/  ISETP.GT.AND P5, PT, R3, RZ, P2 ;  /* 0x000000ff0300720c */ /* 0x000fe200017a4270 */
        /* <DEDUP_REMOVED lines=31> */
[--C-:B------:R-:W-:Y:S01]  /*c580*/  @P1 IMAD.MOV.U32 R7, RZ, RZ, R9.reuse ;  /* 0x000000ffff071224 */ /* 0x100fe200078e0009 */
        /* <DEDUP_REMOVED lines=16> */
[----:B0-----:R-:W-:Y:S01]  /*c690*/  @P3 IMAD.MOV.U32 R7, RZ, RZ, R9 ;  /* 0x000000ffff073224 */ /* 0x001fe200078e0009 */
[----:B------:R-:W-:Y:S01]  /*c6a0*/  @P3 MOV R6, R8 ;  /* 0x0000000800063202 */ /* 0x000fe20000000f00 */
[----:B------:R-:W-:Y:S01]  /*c6b0*/  FMUL R192, R192, R217 ;  /* 0x000000d9c0c07220 */ /* 0x000fe20000400000 */
[----:B------:R-:W-:Y:S01]  /*c6c0*/  F2FP.BF16.F32.PACK_AB R185, RZ, R185 ;  /* 0x000000b9ffb9723e */ /* 0x000fe200000010ff */
[-C--:B------:R-:W-:Y:S01]  /*c6d0*/  FMUL R193, R193, R217.reuse ;  /* 0x000000d9c1c17220 */ /* 0x080fe20000400000 */
[----:B------:R-:W-:Y:S01]  /*c6e0*/  F2FP.BF16.F32.PACK_AB R186, RZ, R186 ;  /* 0x000000baffba723e */ /* 0x000fe200000010ff */
        /* <DEDUP_REMOVED lines=88> */
[----:B------:R-:W-:Y:S01]  /*cc70*/  @P5 MOV R6, R10 ;  /* 0x0000000a00065202 */ /* 0x000fe20000000f00 */
[-C--:B------:R-:W-:Y:S01]  /*cc80*/  FMUL R35, R35, R217.reuse ;  /* 0x000000d923237220 */ /* 0x080fe20000400000 */
[----:B------:R-:W-:Y:S01]  /*cc90*/  F2FP.BF16.F32.PACK_AB R28, RZ, R28 ;  /* 0x0000001cff1c723e */ /* 0x000fe200000010ff */
[----:B------:R-:W-:Y:S01]  /*cca0*/  FMUL R36, R36, R217 ;  /* 0x000000d924247220 */ /* 0x000fe20000400000 */
[----:B------:R-:W-:Y:S01]  /*ccb0*/  F2FP.BF16.F32.PACK_AB R29, RZ, R29 ;  /* 0x0000001dff1d723e */ /* 0x000fe200000010ff */
        /* <DEDUP_REMOVED lines=220> */
[----:B------:R-:W-:-:S02]  /*da80*/  F2FP.BF16.F32.PACK_AB R113, RZ, R113 ;  /* 0x00000071ff71723e */ /* 0x000fc400000010ff */
[----:B------:R-:W-:Y:S01]  /*da90*/  F2FP.BF16.F32.PACK_AB R114, RZ, R114 ;  /* 0x00000072ff72723e */ /* 0x000fe200000010ff */
[----:B------:R0:W-:Y:S01]  /*daa0*/  @P5 STG.E.U16 desc[UR36][R6.64+0x70], R148 ;  /* 0x0000709406005986 */ /* 0x0001e2000c101524 */
[----:B------:R-:W-:Y:S02]  /*dab0*/  ISETP.GT.AND P5, PT, R3, RZ, P2 ;  /* 0x000000ff0300720c */ /* 0x000fe400017a4270 */
[----:B------:R-:W-:Y:S02]  /*dac0*/  F2FP.BF16.F32.PACK_AB R115, RZ, R115 ;  /* 0x00000073ff73723e */ /* 0x000fe400000010ff */
[----:B------:R-:W-:Y:S02]  /*dad0*/  F2FP.BF16.F32.PACK_AB R116, RZ, R116 ;  /* 0x00000074ff74723e */ /* 0x000fe400000010ff */
[----:B------:R-:W-:Y:S02]  /*dae0*/  F2FP.BF16.F32.PACK_AB R117, RZ, R117 ;  /* 0x00000075ff75723e */ /* 0x000fe400000010ff */
[----:B------:R-:W-:-:S02]  /*daf0*/  F2FP.BF16.F32.PACK_AB R118, RZ, R118 ;  /* 0x00000076ff76723e */ /* 0x000fc400000010ff */
[----:B------:R-:W-:Y:S01]  /*db00*/  F2FP.BF16.F32.PACK_AB R119, RZ, R119 ;  /* 0x00000077ff77723e */ /* 0x000fe200000010ff */
[----:B0-----:R-:W-:Y:S02]  /*db10*/  @P4 IMAD.MOV.U32 R6, RZ, RZ, R10 ;  /* 0x000000ffff064224 */ /* 0x001fe400078e000a */
[----:B------:R-:W-:-:S05]  /*db20*/  @P4 IMAD.MOV.U32 R7, RZ, RZ, R11 ;  /* 0x000000ffff074224 */ /* 0x000fca00078e000b */
[----:B------:R0:W-:Y:S01]  /*db30*/  @P4 STG.E.U16 desc[UR36][R6.64+0x72], R149 ;  /* 0x0000729506004986 */ /* 0x0001e2000c101524 */
[----:B------:R-:W-:Y:S01]  /*db40*/  ISETP.GT.AND P4, PT, R3, RZ, P0 ;  /* 0x000000ff0300720c */ /* 0x000fe20000784270 */
[----:B0-----:R-:W-:Y:S02]  /*db50*/  @P1 IMAD.MOV.U32 R6, RZ, RZ, R8 ;  /* 0x000000ffff061224 */ /* 0x001fe400078e0008 */
[----:B------:R-:W-:-:S05]  /*db60*/  @P1 IMAD.MOV.U32 R7, RZ, RZ, R9 ;  /* 0x000000ffff071224 */ /* 0x000fca00078e0009 */
[----:B------:R0:W-:Y:S01]  /*db70*/  @P1 STG.E.U16 desc[UR36][R6.64+0x70], R150 ;  /* 0x0000709606001986 */ /* 0x0001e2000c101524 */
[----:B------:R-:W-:Y:S02]  /*db80*/  ISETP.GT.AND P1, PT, R3, 0x8, P2 ;  /* 0x000000080300780c */ /* 0x000fe40001724270 */
[----:B------:R-:W-:Y:S02]  /*db90*/  ISETP.GT.AND P2, PT, R4, 0x48, PT ;  /* 0x000000480400780c */ /* 0x000fe40003f44270 */
[----:B0-----:R-:W-:Y:S01]  /*dba0*/  @P3 MOV R6, R8 ;  /* 0x0000000800063202 */ /* 0x001fe20000000f00 */
[----:B------:R-:W-:-:S05]  /*dbb0*/  @P3 IMAD.MOV.U32 R7, RZ, RZ, R9 ;  /* 0x000000ffff073224 */ /* 0x000fca00078e0009 */
[----:B------:R0:W-:Y:S01]  /*dbc0*/  @P3 STG.E.U16 desc[UR36][R6.64+0x72], R151 ;  /* 0x0000729706003986 */ /* 0x0001e2000c101524 */
[----:B------:R-:W-:Y:S02]  /*dbd0*/  ISETP.GT.AND P3, PT, R3, 0x8, P0 ;  /* 0x000000080300780c */ /* 0x000fe40000764270 */
[----:B------:R-:W-:Y:S01]  /*dbe0*/  ISETP.GT.AND P0, PT, R4, 0x49, PT ;  /* 0x000000490400780c */ /* 0x000fe20003f04270 */
[----:B0-----:R-:W-:Y:S02]  /*dbf0*/  @P5 IMAD.MOV.U32 R6, RZ, RZ, R10 ;  /* 0x000000ffff065224 */ /* 0x001fe400078e000a */
[----:B------:R-:W-:-:S05]  /*dc00*/  @P5 IMAD.MOV.U32 R7, RZ, RZ, R11 ;  /* 0x000000ffff075224 */ /* 0x000fca00078e000b */
[----:B------:R0:W-:Y:S01]  /*dc10*/  @P5 STG.E.U16 desc[UR36][R6.64+0x80], R152 ;  /* 0x0000809806005986 */ /* 0x0001e2000c101524 */
[----:B------:R-:W-:Y:S01]  /*dc20*/  ISETP.GT.AND P5, PT, R3, RZ, P2 ;  /* 0x000000ff0300720c */ /* 0x000fe200017a4270 */
[----:B0-----:R-:W-:Y:S01]  /*dc30*/  @P4 IMAD.MOV.U32 R6, RZ, RZ, R10 ;  /* 0x000000ffff064224 */ /* 0x001fe200078e000a */
[----:B------:R-:W-:-:S05]  /*dc40*/  @P4 MOV R7, R11 ;  /* 0x0000000b00074202 */ /* 0x000fca0000000f00 */
[----:B------:R0:W-:Y:S01]  /*dc50*/  @P4 STG.E.U16 desc[UR36][R6.64+0x82], R153 ;  /* 0x0000829906004986 */ /* 0x0001e2000c101524 */
[----:B------:R-:W-:Y:S01]  /*dc60*/  ISETP.GT.AND P4, PT, R3, RZ, P0 ;  /* 0x000000ff0300720c */ /* 0x000fe20000784270 */
[----:B0-----:R-:W-:Y:S02]  /*dc70*/  @P1 IMAD.MOV.U32 R6, RZ, RZ, R8 ;  /* 0x000000ffff061224 */ /* 0x001fe400078e0008 */
[----:B------:R-:W-:-:S05]  /*dc80*/  @P1 IMAD.MOV.U32 R7, RZ, RZ, R9 ;  /* 0x000000ffff071224 */ /* 0x000fca00078e0009 */
[----:B------:R0:W-:Y:S01]  /*dc90*/  @P1 STG.E.U16 desc[UR36][R6.64+0x80], R154 ;  /* 0x0000809a06001986 */ /* 0x0001e2000c101524 */
[----:B------:R-:W-:Y:S02]  /*dca0*/  ISETP.GT.AND P1, PT, R3, 0x8, P2 ;  /* 0x000000080300780c */ /* 0x000fe40001724270 */
[----:B------:R-:W-:Y:S01]  /*dcb0*/  ISETP.GT.AND P2, PT, R4, 0x50, PT ;  /* 0x000000500400780c */ /* 0x000fe20003f44270 */
        /* <DEDUP_REMOVED lines=8> */
[----:B------:R-:W-:Y:S01]  /*dd40*/  ISETP.GT.AND P5, PT, R3, RZ, P2 ;  /* 0x000000ff0300720c */ /* 0x000fe200017a4270 */
[----:B0-----:R-:W-:Y:S02]  /*dd50*/  @P4 IMAD.MOV.U32 R6, RZ, RZ, R10 ;  /* 0x000000ffff064224 */ /* 0x001fe400078e000a */
[----:B------:R-:W-:-:S05]  /*dd60*/  @P4 IMAD.MOV.U32 R7, RZ, RZ, R11 ;  /* 0x000000ffff074224 */ /* 0x000fca00078e000b */
[----:B------:R0:W-:Y:S01]  /*dd70*/  @P4 STG.E.U16 desc[UR36][R6.64+0x92], R157 ;  /* 0x0000929d06004986 */ /* 0x0001e2000c101524 */
[----:B------:R-:W-:Y:S01]  /*dd80*/  ISETP.GT.AND P4, PT, R3, RZ, P0 ;  /* 0x000000ff0300720c */ /* 0x000fe20000784270 */
[----:B0-----:R-:W-:Y:S01]  /*dd90*/  @P1 IMAD.MOV.U32 R6, RZ, RZ, R8 ;  /* 0x000000ffff061224 */ /* 0x001fe200078e0008 */
[----:B------:R-:W-:-:S05]  /*dda0*/  @P1 MOV R7, R9 ;  /* 0x0000000900071202 */ /* 0x000fca0000000f00 */
[----:B------:R0:W-:Y:S01]  /*ddb0*/  @P1 STG.E.U16 desc[UR36][R6.64+0x90], R158 ;  /* 0x0000909e06001986 */ /* 0x0001e2000c101524 */
[----:B------:R-:W-:Y:S02]  /*ddc0*/  ISETP.GT.AND P1, PT, R3, 0x8, P2 ;  /* 0x000000080300780c */ /* 0x000fe40001724270 */
[----:B------:R-:W-:Y:S01]  /*ddd0*/  ISETP.GT.AND P2, PT, R4, 0x58, PT ;  /* 0x000000580400780c */ /* 0x000fe20003f44270 */
        /* <DEDUP_REMOVED lines=8> */
[----:B------:R-:W-:Y:S02]  /*de60*/  ISETP.GT.AND P5, PT, R3, RZ, P2 ;  /* 0x000000ff0300720c */ /* 0x000fe400017a4270 */
[----:B0-----:R-:W-:Y:S01]  /*de70*/  @P4 MOV R6, R10 ;  /* 0x0000000a00064202 */ /* 0x001fe20000000f00 */
[----:B------:R-:W-:-:S05]  /*de80*/  @P4 IMAD.MOV.U32 R7, RZ, RZ, R11 ;  /* 0x000000ffff074224 */ /* 0x000fca00078e000b */
[----:B------:R0:W-:Y:S01]  /*de90*/  @P4 STG.E.U16 desc[UR36][R6.64+0xa2], R161 ;  /* 0x0000a2a106004986 */ /* 0x0001e2000c101524 */
[----:B------:R-:W-:Y:S01]  /*dea0*/  ISETP.GT.AND P4, PT, R3, RZ, P0 ;  /* 0x000000ff0300720c */ /* 0x000fe20000784270 */
[----:B0-----:R-:W-:Y:S02]  /*deb0*/  @P1 IMAD.MOV.U32 R6, RZ, RZ, R8 ;  /* 0x000000ffff061224 */ /* 0x001fe400078e0008 */
[----:B------:R-:W-:-:S05]  /*dec0*/  @P1 IMAD.MOV.U32 R7, RZ, RZ, R9 ;  /* 0x000000ffff071224 */ /* 0x000fca00078e0009 */
[----:B------:R0:W-:Y:S01]  /*ded0*/  @P1 STG.E.U16 desc[UR36][R6.64+0xa0], R162 ;  /* 0x0000a0a206001986 */ /* 0x0001e2000c101524 */
[----:B------:R-:W-:Y:S02]  /*dee0*/  ISETP.GT.AND P1, PT, R3, 0x8, P2 ;  /* 0x000000080300780c */ /* 0x000fe40001724270 */
[----:B------:R-:W-:Y:S01]  /*def0*/  ISETP.GT.AND P2, PT, R4, 0x60, PT ;  /* 0x000000600400780c */ /* 0x000fe20003f44270 */
        /* <DEDUP_REMOVED lines=8> */
[----:B------:R-:W-:Y:S01]  /*df80*/  ISETP.GT.AND P5, PT, R3, RZ, P2 ;  /* 0x000000ff0300720c */ /* 0x000fe200017a4270 */
[----:B0-----:R-:W-:Y:S02]  /*df90*/  @P4 IMAD.MOV.U32 R6, RZ, RZ, R10 ;  /* 0x000000ffff064224 */ /* 0x001fe400078e000a */
[----:B------:R-:W-:-:S05]  /*dfa0*/  @P4 IMAD.MOV.U32 R7, RZ, RZ, R11 ;  /* 0x000000ffff074224 */ /* 0x000fca00078e000b */
[----:B------:R0:W-:Y:S01]  /*dfb0*/  @P4 STG.E.U16 desc[UR36][R6.64+0xb2], R165 ;  /* 0x0000b2a506004986 */ /* 0x0001e2000c101524 */
[----:B------:R-:W-:Y:S02]  /*dfc0*/  ISETP.GT.AND P4, PT, R3, RZ, P0 ;  /* 0x000000ff0300720c */ /* 0x000fe40000784270 */
        /* <DEDUP_REMOVED lines=13> */
[----:B------:R-:W-:Y:S01]  /*e0a0*/  ISETP.GT.AND P5, PT, R3, RZ, P2 ;  /* 0x000000ff0300720c */ /* 0x000fe200017a4270 */
        /* <DEDUP_REMOVED lines=161> */
[C---:B------:R-:W-:Y:S02]  /*eac0*/  ISETP.GT.AND P5, PT, R3.reuse, RZ, P2 ;  /* 0x000000ff0300720c */ /* 0x040fe400017a4270 */
[----:B------:R-:W-:Y:S01]  /*ead0*/  ISETP.GT.AND P2, PT, R3, 0x8, P2 ;  /* 0x000000080300780c */ /* 0x000fe20001744270 */
[----:B0-----:R-:W-:Y:S02]  /*eae0*/  @P4 IMAD.MOV.U32 R6, RZ, RZ, R10 ;  /* 0x000000ffff064224 */ /* 0x001fe400078e000a */
[----:B------:R-:W-:-:S05]  /*eaf0*/  @P4 IMAD.MOV.U32 R7, RZ, RZ, R11 ;  /* 0x000000ffff074224 */ /* 0x000fca00078e000b */
[----:B------:R0:W-:Y:S01]  /*eb00*/  @P4 STG.E.U16 desc[UR36][R6.64+0x152], R205 ;  /* 0x000152cd06004986 */ /* 0x0001e2000c101524 */
[C---:B------:R-:W-:Y:S02]  /*eb10*/  ISETP.GT.AND P4, PT, R3.reuse, RZ, P0 ;  /* 0x000000ff0300720c */ /* 0x040fe40000784270 */
[----:B------:R-:W-:Y:S02]  /*eb20*/  ISETP.GT.AND P0, PT, R3, 0x8, P0 ;  /* 0x000000080300780c */ /* 0x000fe40000704270 */
[----:B0-----:R-:W-:Y:S01]  /*eb30*/  @P1 MOV R6, R8 ;  /* 0x0000000800061202 */ /* 0x001fe20000000f00 */
[----:B------:R-:W-:-:S05]  /*eb40*/  @P1 IMAD.MOV.U32 R7, RZ, RZ, R9 ;  /* 0x000000ffff071224 */ /* 0x000fca00078e0009 */
[----:B------:R0:W-:Y:S01]  /*eb50*/  @P1 STG.E.U16 desc[UR36][R6.64+0x150], R206 ;  /* 0x000150ce06001986 */ /* 0x0001e2000c101524 */
[----:B------:R-:W-:Y:S01]  /*eb60*/  ISETP.GT.AND P1, PT, R4, 0xb9, PT ;  /* 0x000000b90400780c */ /* 0x000fe20003f24270 */
[----:B0-----:R-:W-:Y:S02]  /*eb70*/  @P3 IMAD.MOV.U32 R6, RZ, RZ, R8 ;  /* 0x000000ffff063224 */ /* 0x001fe400078e0008 */
[----:B------:R-:W-:-:S05]  /*eb80*/  @P3 IMAD.MOV.U32 R7, RZ, RZ, R9 ;  /* 0x000000ffff073224 */ /* 0x000fca00078e0009 */
[----:B------:R0:W-:Y:S01]  /*eb90*/  @P3 STG.E.U16 desc[UR36][R6.64+0x152], R207 ;  /* 0x000152cf06003986 */ /* 0x0001e2000c101524 */
[----:B------:R-:W-:Y:S01]  /*eba0*/  ISETP.GT.AND P3, PT, R4, 0xb8, PT ;  /* 0x000000b80400780c */ /* 0x000fe20003f64270 */
[----:B0-----:R-:W-:Y:S01]  /*ebb0*/  @P5 IMAD.MOV.U32 R6, RZ, RZ, R10 ;  /* 0x000000ffff065224 */ /* 0x001fe200078e000a */
[----:B------:R-:W-:-:S05]  /*ebc0*/  @P5 MOV R7, R11 ;  /* 0x0000000b00075202 */ /* 0x000fca0000000f00 */
[----:B------:R0:W-:Y:S01]  /*ebd0*/  @P5 STG.E.U16 desc[UR36][R6.64+0x160], R208 ;  /* 0x000160d006005986 */ /* 0x0001e2000c101524 */
[C---:B------:R-:W-:Y:S02]  /*ebe0*/  ISETP.GT.AND P5, PT, R3.reuse, RZ, P1 ;  /* 0x000000ff0300720c */ /* 0x040fe40000fa4270 */
[----:B------:R-:W-:Y:S01]  /*ebf0*/  ISETP.GT.AND P1, PT, R3, 0x8, P1 ;  /* 0x000000080300780c */ /* 0x000fe20000f24270 */
        /* <DEDUP_REMOVED lines=8> */
[----:B------:R-:W-:Y:S02]  /*ec80*/  ISETP.GT.AND P2, PT, R4, 0xc0, PT ;  /* 0x000000c00400780c */ /* 0x000fe40003f44270 */
[----:B0-----:R-:W-:Y:S01]  /*ec90*/  @P0 MOV R6, R8 ;  /* 0x0000000800060202 */ /* 0x001fe20000000f00 */
[----:B------:R-:W-:-:S05]  /*eca0*/  @P0 IMAD.MOV.U32 R7, RZ, RZ, R9 ;  /* 0x000000ffff070224 */ /* 0x000fca00078e0009 */
[----:B------:R0:W-:Y:S01]  /*ecb0*/  @P0 STG.E.U16 desc[UR36][R6.64+0x162], R211 ;  /* 0x000162d306000986 */ /* 0x0001e2000c101524 */
[----:B------:R-:W-:Y:S01]  /*ecc0*/  ISETP.GT.AND P0, PT, R4, 0xc1, PT ;  /* 0x000000c10400780c */ /* 0x000fe20003f04270 */
[----:B0-----:R-:W-:Y:S02]  /*ecd0*/  @P4 IMAD.MOV.U32 R6, RZ, RZ, R10 ;  /* 0x000000ffff064224 */ /* 0x001fe400078e000a */
[----:B------:R-:W-:-:S05]  /*ece0*/  @P4 IMAD.MOV.U32 R7, RZ, RZ, R11 ;  /* 0x000000ffff074224 */ /* 0x000fca00078e000b */
[----:B------:R0:W-:Y:S01]  /*ecf0*/  @P4 STG.E.U16 desc[UR36][R6.64+0x170], R212 ;  /* 0x000170d406004986 */ /* 0x0001e2000c101524 */
[C---:B------:R-:W-:Y:S02]  /*ed00*/  ISETP.GT.AND P4, PT, R3.reuse, RZ, P2 ;  /* 0x000000ff0300720c */ /* 0x040fe40001784270 */
[----:B------:R-:W-:Y:S01]  /*ed10*/  ISETP.GT.AND P2, PT, R3, 0x8, P2 ;  /* 0x000000080300780c */ /* 0x000fe20001744270 */
        /* <DEDUP_REMOVED lines=383> */
[----:B------:R-:W-:-:S11]  /*10510*/  @P1 MOV R7, R9 ;  /* 0x0000000900071202 */ /* 0x000fd60000000f00 */
[--C-:B------:R-:W-:Y:S01]  /*10520*/  @P4 IMAD.MOV.U32 R5, RZ, RZ, R9.reuse ;  /* 0x000000ffff054224 */ /* 0x100fe200078e0009 */
[----:B------:R0:W-:Y:S01]  /*10530*/  @P1 STG.E.U16 desc[UR36][R6.64+0x2c0], R106 ;  /* 0x0002c06a06001986 */ /* 0x0001e2000c101524 */
[----:B------:R-:W-:Y:S01]  /*10540*/  ISETP.GT.AND P1, PT, R4, 0x179, PT ;  /* 0x000001790400780c */ /* 0x000fe20003f24270 */
[----:B0-----:R-:W-:Y:S02]  /*10550*/  @P2 IMAD.MOV.U32 R6, RZ, RZ, R8 ;  /* 0x000000ffff062224 */ /* 0x001fe400078e0008 */
[----:B------:R-:W-:-:S05]  /*10560*/  @P2 IMAD.MOV.U32 R7, RZ, RZ, R9 ;  /* 0x000000ffff072224 */ /* 0x000fca00078e0009 */
[----:B------:R0:W-:Y:S01]  /*10570*/  @P2 STG.E.U16 desc[UR36][R6.64+0x2c2], R107 ;  /* 0x0002c26b06002986 */ /* 0x0001e2000c101524 */
        /* <DEDUP_REMOVED lines=8> */
[----:B------:R-:W-:Y:S01]  /*10600*/  @P3 STG.E.U16 desc[UR36][R6.64+0x2d2], R109 ;  /* 0x0002d26d06003986 */ /* 0x000fe2000c101524 */
[----:B------:R-:W-:Y:S01]  /*10610*/  ISETP.GT.AND P3, PT, R4, 0x170, PT ;  /* 0x000001700400780c */ /* 0x000fe20003f64270 */
[----:B------:R-:W-:-:S05]  /*10620*/  @P4 IMAD.MOV.U32 R4, RZ, RZ, R8 ;  /* 0x000000ffff044224 */ /* 0x000fca00078e0008 */
[----:B------:R0:W-:Y:S01]  /*10630*/  @P4 STG.E.U16 desc[UR36][R4.64+0x2d0], R110 ;  /* 0x0002d06e04004986 */ /* 0x0001e2000c101524 */
[C---:B------:R-:W-:Y:S02]  /*10640*/  ISETP.GT.AND P4, PT, R3.reuse, RZ, P3 ;  /* 0x000000ff0300720c */ /* 0x040fe40001f84270 */
[----:B------:R-:W-:Y:S01]  /*10650*/  ISETP.GT.AND P3, PT, R3, 0x8, P3 ;  /* 0x000000080300780c */ /* 0x000fe20001f64270 */
        /* <DEDUP_REMOVED lines=17> */
[----:B------:R0:W-:Y:S02]  /*10770*/  @P3 STG.E.U16 desc[UR36][R4.64+0x2e0], R114 ;  /* 0x0002e07204003986 */ /* 0x0001e4000c101524 */
[----:B0-----:R-:W-:Y:S02]  /*10780*/  @P0 IMAD.MOV.U32 R4, RZ, RZ, R8 ;  /* 0x000000ffff040224 */ /* 0x001fe400078e0008 */
[----:B------:R-:W-:-:S05]  /*10790*/  @P0 IMAD.MOV.U32 R5, RZ, RZ, R9 ;  /* 0x000000ffff050224 */ /* 0x000fca00078e0009 */
[----:B------:R0:W-:Y:S02]  /*107a0*/  @P0 STG.E.U16 desc[UR36][R4.64+0x2e2], R115 ;  /* 0x0002e27304000986 */ /* 0x0001e4000c101524 */
[----:B0-----:R-:W-:Y:S01]  /*107b0*/  @P5 IMAD.MOV.U32 R4, RZ, RZ, R10 ;  /* 0x000000ffff045224 */ /* 0x001fe200078e000a */
[----:B------:R-:W-:-:S05]  /*107c0*/  @P5 MOV R5, R11 ;  /* 0x0000000b00055202 */ /* 0x000fca0000000f00 */
[----:B------:R0:W-:Y:S04]  /*107d0*/  @P5 STG.E.U16 desc[UR36][R4.64+0x2f0], R116 ;  /* 0x0002f07404005986 */ /* 0x0001e8000c101524 */
[----:B------:R1:W-:Y:S01]  /*107e0*/  @P4 STG.E.U16 desc[UR36][R10.64+0x2f2], R117 ;  /* 0x0002f2750a004986 */ /* 0x0003e2000c101524 */
[----:B0-----:R-:W-:Y:S02]  /*107f0*/  @P2 IMAD.MOV.U32 R4, RZ, RZ, R8 ;  /* 0x000000ffff042224 */ /* 0x001fe400078e0008 */
[----:B------:R-:W-:-:S05]  /*10800*/  @P2 IMAD.MOV.U32 R5, RZ, RZ, R9 ;  /* 0x000000ffff052224 */ /* 0x000fca00078e0009 */
[----:B------:R1:W-:Y:S04]  /*10810*/  @P2 STG.E.U16 desc[UR36][R4.64+0x2f0], R118 ;  /* 0x0002f07604002986 */ /* 0x0003e8000c101524 */
[----:B------:R1:W-:Y:S02]  /*10820*/  @P1 STG.E.U16 desc[UR36][R8.64+0x2f2], R119 ;  /* 0x0002f27708001986 */ /* 0x0003e4000c101524 */
.L_x_411:
[----:B------:R-:W-:Y:S05]  /*10830*/  BSYNC B0 ;  /* 0x0000000000007941 */ /* 0x000fea0003800000 */
.L_x_29:
[----:B------:R-:W-:Y:S01]  /*10840*/  ULDC UR4, c[0x0][0xc] ;  /* 0x0000030000047ab9 */ /* 0x000fe20000000800 */
[----:B------:R-:W-:Y:S01]  /*10850*/  ULDC UR5, c[0x0][0x10] ;  /* 0x0000040000057ab9 */ /* 0x000fe20000000800 */
[----:B------:R-:W0:Y:S01]  /*10860*/  LDC R3, c[0x0][0x14] ;  /* 0x00000500ff037b82 */ /* 0x000e220000000800 */
[----:B------:R-:W-:Y:S01]  /*10870*/  UIMAD.WIDE.U32 UR4, UR4, UR5, URZ ;  /* 0x00000005040472a5 */ /* 0x000fe2000f8e003f */
[----:B------:R-:W-:Y:S01]  /*10880*/  IMAD.MOV.U32 R22, RZ, RZ, -0x1 ;  /* 0xffffffffff167424 */ /* 0x000fe200078e00ff */
[----:B------:R-:W-:-:S04]  /*10890*/  MOV R23, 0xffffffff ;  /* 0xffffffff00177802 */ /* 0x000fc80000000f00 */
[----:B0-----:R-:W-:-:S04]  /*108a0*/  IMAD.WIDE.U32 R16, R3, UR4, R16 ;  /* 0x0000000403107c25 */ /* 0x001fc8000f8e0010 */
[----:B------:R-:W-:Y:S01]  /*108b0*/  IMAD R3, R3, UR5, RZ ;  /* 0x0000000503037c24 */ /* 0x000fe2000f8e02ff */
[----:B------:R-:W-:Y:S02]  /*108c0*/  ULDC.64 UR4, c[0x0][0x650] ;  /* 0x0001940000047ab9 */ /* 0x000fe40000000a00 */
[----:B------:R-:W-:Y:S01]  /*108d0*/  ISETP.GE.U32.AND P0, PT, R16, UR4, PT ;  /* 0x0000000410007c0c */ /* 0x000fe2000bf06070 */
[--C-:B------:R-:W-:Y:S01]  /*108e0*/  IMAD.IADD R17, R17, 0x1, R3.reuse ;  /* 0x0000000111117824 */ /* 0x100fe200078e0203 */
[----:B------:R-:W-:-:S04]  /*108f0*/  PRMT R3, RZ, 0x7610, R3 ;  /* 0x00007610ff037816 */ /* 0x000fc80000000003 */
[----:B------:R-:W-:-:S13]  /*10900*/  ISETP.GE.U32.AND.EX P0, PT, R17, UR5, PT, P0 ;  /* 0x0000000511007c0c */ /* 0x000fda000bf06100 */
[----:B------:R-:W-:Y:S05]  /*10910*/  @P0 BRA `(.L_x_412) ;  /* 0x0000000400640947 */ /* 0x000fea0003800000 */
[----:B------:R-:W0:Y:S01]  /*10920*/  S2R R12, SR_CTAID.X ;  /* 0x00000000000c7919 */ /* 0x000e220000002500 */
[----:B-12---:R-:W1:Y:S01]  /*10930*/  LDC.64 R10, c[0x0][0x628] ;  /* 0x00018a00ff0a7b82 */ /* 0x006e620000000a00 */
[----:B------:R-:W-:Y:S01]  /*10940*/  ULDC UR4, c[0x0][0x150] ;  /* 0x0000540000047ab9 */ /* 0x000fe20000000800 */
[----:B------:R-:W-:Y:S01]  /*10950*/  IMAD.MOV.U32 R8, RZ, RZ, R16 ;  /* 0x000000ffff087224 */ /* 0x000fe200078e0010 */
[----:B------:R-:W2:Y:S01]  /*10960*/  S2R R22, SR_CTAID.Y ;  /* 0x0000000000167919 */ /* 0x000ea20000002600 */
[----:B------:R-:W-:-:S04]  /*10970*/  IMAD.MOV.U32 R9, RZ, RZ, R17 ;  /* 0x000000ffff097224 */ /* 0x000fc800078e0011 */
[----:B---34-:R-:W3:Y:S08]  /*10980*/  LDC R21, c[0x0][0x144] ;  /* 0x00005100ff157b82 */ /* 0x018ef00000000800 */
[----:B------:R-:W4:Y:S08]  /*10990*/  LDC R0, c[0x0][0x630] ;  /* 0x00018c00ff007b82 */ /* 0x000f300000000800 */
[----:B------:R-:W2:Y:S01]  /*109a0*/  LDC.64 R14, c[0x0][0x620] ;  /* 0x00018800ff0e7b82 */ /* 0x000ea20000000a00 */
[----:B-1----:R-:W-:-:S04]  /*109b0*/  ISETP.NE.U32.AND P0, PT, R10, RZ, PT ;  /* 0x000000ff0a00720c */ /* 0x002fc80003f05070 */
[----:B------:R-:W-:Y:S02]  /*109c0*/  ISETP.NE.AND.EX P0, PT, R11, RZ, PT, P0 ;  /* 0x000000ff0b00720c */ /* 0x000fe40003f05300 */
[----:B0-----:R-:W-:-:S05]  /*109d0*/  I2FP.F32.U32 R3, R12 ;  /* 0x0000000c00037245 */ /* 0x001fca0000201000 */
[----:B------:R-:W-:-:S04]  /*109e0*/  FMUL R3, R3, UR4 ;  /* 0x0000000403037c20 */ /* 0x000fc80008400000 */
[----:B------:R0:W1:Y:S02]  /*109f0*/  F2I.U32.TRUNC.NTZ R20, R3 ;  /* 0x0000000300147305 */ /* 0x000064000020f000 */
[----:B---34-:R-:W-:Y:S05]  /*10a00*/  @!P0 BRA `(.L_x_413) ;  /* 0x0000000000288947 */ /* 0x018fea0003800000 */
[----:B0-----:R-:W0:Y:S02]  /*10a10*/  LDC R3, c[0x0][0x634] ;  /* 0x00018d00ff037b82 */ /* 0x001e240000000800 */
        /* <DEDUP_REMOVED lines=9> */
.L_x_413:
[----:B------:R-:W3:Y:S01]  /*10ab0*/  LDC.64 R26, c[0x0][0x640] ;  /* 0x00019000ff1a7b82 */ /* 0x000ee20000000a00 */
[-CC-:B------:R-:W-:Y:S01]  /*10ac0*/  SHF.R.U64 R23, R8, R0.reuse, R9.reuse ;  /* 0x0000000008177219 */ /* 0x180fe20000001209 */
[----:B-1----:R-:W-:Y:S01]  /*10ad0*/  IMAD.MOV R20, RZ, RZ, -R20 ;  /* 0x000000ffff147224 */ /* 0x002fe200078e0a14 */
[----:B------:R-:W-:Y:S01]  /*10ae0*/  SHF.R.U32.HI R0, RZ, R0, R9 ;  /* 0x00000000ff007219 */ /* 0x000fe20000011609 */
[----:B------:R-:W-:Y:S01]  /*10af0*/  ULDC UR4, c[0x0][0x154] ;  /* 0x0000550000047ab9 */ /* 0x000fe20000000800 */
[----:B0-----:R-:W-:Y:S01]  /*10b00*/  IADD3 R3, P0, RZ, -R23, RZ ;  /* 0x80000017ff037210 */ /* 0x001fe20007f1e0ff */
[----:B------:R-:W-:Y:S01]  /*10b10*/  IMAD R21, R21, R20, R12 ;  /* 0x0000001415157224 */ /* 0x000fe200078e020c */
[----:B------:R-:W-:Y:S01]  /*10b20*/  MOV R7, 0x1 ;  /* 0x0000000100077802 */ /* 0x000fe20000000f00 */
[----:B------:R-:W0:Y:S02]  /*10b30*/  LDC R6, c[0x0][0x618] ;  /* 0x00018600ff067b82 */ /* 0x000e240000000800 */
[----:B------:R-:W-:-:S04]  /*10b40*/  IMAD.X R5, RZ, RZ, ~R0, P0 ;  /* 0x000000ffff057224 */ /* 0x000fc800000e0e00 */
[-C--:B--2---:R-:W-:Y:S02]  /*10b50*/  IMAD R0, R5, R14.reuse, RZ ;  /* 0x0000000e05007224 */ /* 0x084fe400078e02ff */
[----:B------:R-:W1:Y:S01]  /*10b60*/  LDC R8, c[0x0][0x608] ;  /* 0x00018200ff087b82 */ /* 0x000e620000000800 */
[----:B------:R-:W-:-:S04]  /*10b70*/  IMAD.WIDE.U32 R4, R3, R14, R16 ;  /* 0x0000000e03047225 */ /* 0x000fc800078e0010 */
[----:B------:R-:W-:Y:S01]  /*10b80*/  IMAD R3, R3, R15, R0 ;  /* 0x0000000f03037224 */ /* 0x000fe200078e0200 */
[----:B------:R-:W-:Y:S02]  /*10b90*/  I2FP.F32.U32 R0, R22 ;  /* 0x0000001600007245 */ /* 0x000fe40000201000 */
[----:B------:R-:W2:Y:S01]  /*10ba0*/  LDC R24, c[0x0][0x658] ;  /* 0x00019600ff187b82 */ /* 0x000ea20000000800 */
[----:B------:R-:W-:Y:S01]  /*10bb0*/  IMAD.IADD R3, R5, 0x1, R3 ;  /* 0x0000000105037824 */ /* 0x000fe200078e0203 */
[----:B---3--:R-:W-:Y:S01]  /*10bc0*/  ISETP.NE.U32.AND P0, PT, R26, RZ, PT ;  /* 0x000000ff1a00720c */ /* 0x008fe20003f05070 */
[----:B------:R-:W-:Y:S01]  /*10bd0*/  FMUL R0, R0, UR4 ;  /* 0x0000000400007c20 */ /* 0x000fe20008400000 */
[----:B------:R-:W-:Y:S02]  /*10be0*/  IMAD.MOV.U32 R5, RZ, RZ, -0x1 ;  /* 0xffffffffff057424 */ /* 0x000fe400078e00ff */
[----:B------:R-:W-:Y:S01]  /*10bf0*/  ISETP.NE.AND.EX P0, PT, R27, RZ, PT, P0 ;  /* 0x000000ff1b00720c */ /* 0x000fe20003f05300 */
[----:B------:R3:W4:Y:S01]  /*10c00*/  F2I.U32.TRUNC.NTZ R13, R0 ;  /* 0x00000000000d7305 */ /* 0x000722000020f000 */
[----:B------:R-:W3:Y:S01]  /*10c10*/  LDC R15, c[0x0][0x148] ;  /* 0x00005200ff0f7b82 */ /* 0x000ee20000000800 */
[----:B0-----:R-:W-:-:S02]  /*10c20*/  SHF.R.U64 R12, R4, R6, R3 ;  /* 0x00000006040c7219 */ /* 0x001fc40000001203 */
[----:B------:R-:W-:-:S05]  /*10c30*/  SHF.R.U32.HI R3, RZ, R6, R3 ;  /* 0x00000006ff037219 */ /* 0x000fca0000011603 */
[----:B------:R-:W0:Y:S01]  /*10c40*/  LDC R20, c[0x0][0x600] ;  /* 0x00018000ff147b82 */ /* 0x000e220000000800 */
[-CC-:B-1----:R-:W-:Y:S02]  /*10c50*/  SHF.R.U64 R10, R12, R8.reuse, R3.reuse ;  /* 0x000000080c0a7219 */ /* 0x182fe40000001203 */
[----:B------:R-:W-:-:S05]  /*10c60*/  SHF.R.U32.HI R3, RZ, R8, R3 ;  /* 0x00000008ff037219 */ /* 0x000fca0000011603 */
[----:B------:R-:W1:Y:S01]  /*10c70*/  LDC R28, c[0x0][0x648] ;  /* 0x00019200ff1c7b82 */ /* 0x000e620000000800 */
[-C--:B--2---:R-:W-:Y:S02]  /*10c80*/  SHF.L.U32 R4, R5, R24.reuse, RZ ;  /* 0x0000001805047219 */ /* 0x084fe400000006ff */
[-CC-:B------:R-:W-:Y:S02]  /*10c90*/  SHF.R.U64 R14, R10, R24.reuse, R3.reuse ;  /* 0x000000180a0e7219 */ /* 0x180fe40000001203 */
[----:B------:R-:W-:Y:S02]  /*10ca0*/  SHF.R.U32.HI R5, RZ, R24, R3 ;  /* 0x00000018ff057219 */ /* 0x000fe40000011603 */
[----:B------:R-:W-:Y:S01]  /*10cb0*/  LOP3.LUT R25, RZ, R4, RZ, 0x33, !PT ;  /* 0x00000004ff197212 */ /* 0x000fe200078e33ff */
[----:B------:R-:W2:Y:S01]  /*10cc0*/  LDC R29, c[0x0][0x638] ;  /* 0x00018e00ff1d7b82 */ /* 0x000ea20000000800 */
[----:B------:R-:W-:Y:S01]  /*10cd0*/  SHF.L.U32 R24, R7, R24, RZ ;  /* 0x0000001807187219 */ /* 0x000fe200000006ff */
[----:B------:R-:W-:-:S06]  /*10ce0*/  IMAD.MOV.U32 R4, RZ, RZ, R14 ;  /* 0x000000ffff047224 */ /* 0x000fcc00078e000e */
[----:B------:R-:W0:Y:S01]  /*10cf0*/  LDC R30, c[0x0][0x610] ;  /* 0x00018400ff1e7b82 */ /* 0x000e220000000800 */
[----:B----4-:R-:W-:Y:S05]  /*10d00*/  @!P0 BRA `(.L_x_414) ;  /* 0x0000000000288947 */ /* 0x010fea0003800000 */
[----:B------:R-:W4:Y:S02]  /*10d10*/  LDC R3, c[0x0][0x64c] ;  /* 0x00019300ff037b82 */ /* 0x000f240000000800 */
[----:B----4-:R-:W-:-:S05]  /*10d20*/  IADD3 R3, P0, R14, R3, RZ ;  /* 0x000000030e037210 */ /* 0x010fca0007f1e0ff */
        /* <DEDUP_REMOVED lines=8> */
.L_x_414:
[----:B------:R-:W-:Y:S01]  /*10db0*/  ISETP.NE.AND P0, PT, R2, 0x1, PT ;  /* 0x000000010200780c */ /* 0x000fe20003f05270 */
[----:B0-----:R-:W-:Y:S01]  /*10dc0*/  VIADD R7, R20, 0xffffffff ;  /* 0xffffffff14077836 */ /* 0x001fe20000000000 */
[----:B-1-3--:R-:W-:Y:S01]  /*10dd0*/  SHF.R.U64 R0, R4, R28, R5 ;  /* 0x0000001c04007219 */ /* 0x00afe20000001205 */
[----:B------:R-:W-:Y:S01]  /*10de0*/  IMAD.MOV.U32 R4, RZ, RZ, 0x1 ;  /* 0x00000001ff047424 */ /* 0x000fe200078e00ff */
[----:B------:R-:W-:Y:S02]  /*10df0*/  IADD3 R13, -R13, RZ, RZ ;  /* 0x000000ff0d0d7210 */ /* 0x000fe40007ffe1ff */
[----:B------:R-:W-:Y:S01]  /*10e00*/  LOP3.LUT R5, R10, R25, RZ, 0xc0, !PT ;  /* 0x000000190a057212 */ /* 0x000fe200078ec0ff */
[----:B------:R-:W-:Y:S01]  /*10e10*/  IMAD.MOV R3, RZ, RZ, -R0 ;  /* 0x000000ffff037224 */ /* 0x000fe200078e0a00 */
[----:B------:R-:W-:-:S03]  /*10e20*/  LOP3.LUT R12, R12, R7, RZ, 0xc0, !PT ;  /* 0x000000070c0c7212 */ /* 0x000fc600078ec0ff */
[----:B------:R-:W-:Y:S02]  /*10e30*/  IMAD R0, R24, R0, R5 ;  /* 0x0000000018007224 */ /* 0x000fe400078e0205 */
[----:B------:R-:W-:Y:S02]  /*10e40*/  @P0 IMAD R21, R15, R13, R22 ;  /* 0x0000000d0f150224 */ /* 0x000fe400078e0216 */
[----:B--2---:R-:W-:Y:S02]  /*10e50*/  IMAD R3, R3, R29, R14 ;  /* 0x0000001d03037224 */ /* 0x004fe400078e020e */
[----:B------:R-:W-:Y:S02]  /*10e60*/  IMAD R0, R0, R30, R21 ;  /* 0x0000001e00007224 */ /* 0x000fe400078e0215 */
[----:B------:R-:W-:Y:S01]  /*10e70*/  IMAD R5, R3, R20, R12 ;  /* 0x0000001403057224 */ /* 0x000fe200078e020c */
[----:B------:R-:W-:-:S04]  /*10e80*/  PRMT R3, R4, 0x7610, R3 ;  /* 0x0000761004037816 */ /* 0x000fc80000000003 */
[----:B------:R-:W-:Y:S02]  /*10e90*/  SEL R22, R5, R0, !P0 ;  /* 0x0000000005167207 */ /* 0x000fe40004000000 */
[----:B------:R-:W-:-:S07]  /*10ea0*/  SEL R0, R0, R5, !P0 ;  /* 0x0000000500007207 */ /* 0x000fce0004000000 */
.L_x_412:
[----:B------:R0:W-:Y:S01]  /*10eb0*/  STL [R1], R0 ;  /* 0x0000000001007387 */ /* 0x0001e20000100800 */
[----:B------:R-:W-:-:S13]  /*10ec0*/  LOP3.LUT P0, RZ, R3, 0xff, RZ, 0xc0, !PT ;  /* 0x000000ff03ff7812 */ /* 0x000fda000780c0ff */
[----:B0-----:R-:W-:Y:S05]  /*10ed0*/  @P0 BRA `(.L_x_415) ;  /* 0xffffff0000780947 */ /* 0x001fea000383ffff */
[----:B------:R-:W-:Y:S05]  /*10ee0*/  EXIT ;  /* 0x000000000000794d */ /* 0x000fea0003800000 */
.L_x_4:
[----:B0-----:R-:W-:Y:S01]  /*10ef0*/  ULDC.64 UR4, c[0x0][0x650] ;  /* 0x0001940000047ab9 */ /* 0x001fe20000000a00 */
[----:B------:R-:W-:Y:S01]  /*10f00*/  PRMT R6, RZ, 0x7610, R6 ;  /* 0x00007610ff067816 */ /* 0x000fe20000000006 */
[----:B------:R-:W-:Y:S01]  /*10f10*/  IMAD.MOV.U32 R7, RZ, RZ, -0x1 ;  /* 0xffffffffff077424 */ /* 0x000fe200078e00ff */
[----:B------:R-:W-:Y:S01]  /*10f20*/  ISETP.GE.U32.AND P0, PT, R16, UR4, PT ;  /* 0x0000000410007c0c */ /* 0x000fe2000bf06070 */
[----:B------:R-:W-:Y:S01]  /*10f30*/  IMAD.MOV.U32 R8, RZ, RZ, -0x1 ;  /* 0xffffffffff087424 */ /* 0x000fe200078e00ff */
[----:B------:R-:W-:Y:S02]  /*10f40*/  MOV R9, 0xffffffff ;  /* 0xffffffff00097802 */ /* 0x000fe40000000f00 */
[----:B------:R-:W-:-:S13]  /*10f50*/  ISETP.GE.U32.AND.EX P0, PT, R17, UR5, PT, P0 ;  /* 0x0000000511007c0c */ /* 0x000fda000bf06100 */
[----:B------:R-:W-:Y:S05]  /*10f60*/  @P0 BRA `(.L_x_416) ;  /* 0x00000004005c0947 */ /* 0x000fea0003800000 */
        /* <DEDUP_REMOVED lines=14> */
[----:B------:R-:W-:-:S03]  /*11050*/  IADD3.X R11, RZ, RZ, RZ, P0, !PT ;  /* 0x000000ffff0b7210 */ /* 0x000fc600007fe4ff */
[----:B------:R-:W-:Y:S01]  /*11060*/  IMAD.MOV.U32 R10, RZ, RZ, R9 ;  /* 0x000000ffff0a7224 */ /* 0x000fe200078e0009 */
[----:B------:R-:W-:-:S05]  /*11070*/  IADD3 RZ, P0, R7, R8, RZ ;  /* 0x0000000807ff7210 */ /* 0x000fca0007f1e0ff */
[----:B------:R-:W-:-:S08]  /*11080*/  IMAD.WIDE.U32.X R10, R15, R13, R10, P0 ;  /* 0x0000000d0f0a7225 */ /* 0x000fd000000e040a */
.L_x_417:
[--C-:B------:R-:W-:Y:S01]  /*11090*/  SHF.R.U64 R12, R10, R14, R11.reuse ;  /* 0x0000000e0a0c7219 */ /* 0x100fe2000000120b */
[----:B------:R-:W0:Y:S01]  /*110a0*/  LDC R22, c[0x0][0x618] ;  /* 0x00018600ff167b82 */ /* 0x000e220000000800 */
[----:B------:R-:W-:Y:S01]  /*110b0*/  I2FP.F32.U32 R6, R4 ;  /* 0x0000000400067245 */ /* 0x000fe20000201000 */
[----:B------:R-:W-:Y:S01]  /*110c0*/  ULDC UR4, c[0x0][0x150] ;  /* 0x0000540000047ab9 */ /* 0x000fe20000000800 */
[----:B------:R-:W-:Y:S02]  /*110d0*/  SHF.R.U32.HI R5, RZ, R14, R11 ;  /* 0x0000000eff057219 */ /* 0x000fe4000001160b */
[----:B------:R-:W-:Y:S01]  /*110e0*/  IADD3 R9, P0, RZ, -R12, RZ ;  /* 0x8000000cff097210 */ /* 0x000fe20007f1e0ff */
[----:B------:R-:W-:Y:S01]  /*110f0*/  FMUL R11, R6, UR4 ;  /* 0x00000004060b7c20 */ /* 0x000fe20008400000 */
[----:B------:R-:W-:Y:S01]  /*11100*/  ULDC UR4, c[0x0][0x154] ;  /* 0x0000550000047ab9 */ /* 0x000fe20000000800 */
[----:B------:R-:W1:Y:S02]  /*11110*/  LDC.64 R24, c[0x0][0x640] ;  /* 0x00019000ff187b82 */ /* 0x000e640000000a00 */
[----:B------:R-:W-:-:S02]  /*11120*/  IMAD.X R5, RZ, RZ, ~R5, P0 ;  /* 0x000000ffff057224 */ /* 0x000fc400000e0e05 */
[----:B------:R-:W2:Y:S01]  /*11130*/  F2I.U32.TRUNC.NTZ R11, R11 ;  /* 0x0000000b000b7305 */ /* 0x000ea2000020f000 */
[----:B------:R-:W-:-:S03]  /*11140*/  IMAD.WIDE.U32 R6, R9, R20, R16 ;  /* 0x0000001409067225 */ /* 0x000fc600078e0010 */
[----:B------:R-:W3:Y:S01]  /*11150*/  LDC R13, c[0x0][0x144] ;  /* 0x00005100ff0d7b82 */ /* 0x000ee20000000800 */
[----:B------:R-:W-:-:S04]  /*11160*/  IMAD R8, R5, R20, RZ ;  /* 0x0000001405087224 */ /* 0x000fc800078e02ff */
[----:B------:R-:W-:Y:S01]  /*11170*/  IMAD R5, R9, R21, R8 ;  /* 0x0000001509057224 */ /* 0x000fe200078e0208 */
[----:B------:R-:W-:Y:S02]  /*11180*/  MOV R8, 0xffffffff ;  /* 0xffffffff00087802 */ /* 0x000fe40000000f00 */
[----:B------:R-:W4:Y:S01]  /*11190*/  LDC R14, c[0x0][0x608] ;  /* 0x00018200ff0e7b82 */ /* 0x000f220000000800 */
[----:B------:R-:W-:Y:S01]  /*111a0*/  IMAD.IADD R5, R7, 0x1, R5 ;  /* 0x0000000107057824 */ /* 0x000fe200078e0205 */
[----:B------:R-:W-:-:S04]  /*111b0*/  I2FP.F32.U32 R7, R3 ;  /* 0x0000000300077245 */ /* 0x000fc80000201000 */
[-C--:B0-----:R-:W-:Y:S01]  /*111c0*/  SHF.R.U64 R10, R6, R22.reuse, R5 ;  /* 0x00000016060a7219 */ /* 0x081fe20000001205 */
[----:B--2---:R-:W-:Y:S01]  /*111d0*/  IMAD.MOV R6, RZ, RZ, -R11 ;  /* 0x000000ffff067224 */ /* 0x004fe200078e0a0b */
[----:B------:R-:W0:Y:S01]  /*111e0*/  LDC R9, c[0x0][0x658] ;  /* 0x00019600ff097b82 */ /* 0x000e220000000800 */
[----:B-1----:R-:W-:Y:S01]  /*111f0*/  ISETP.NE.U32.AND P0, PT, R24, RZ, PT ;  /* 0x000000ff1800720c */ /* 0x002fe20003f05070 */
[----:B------:R-:W-:Y:S01]  /*11200*/  FMUL R7, R7, UR4 ;  /* 0x0000000407077c20 */ /* 0x000fe20008400000 */
[----:B------:R-:W-:Y:S02]  /*11210*/  SHF.R.U32.HI R5, RZ, R22, R5 ;  /* 0x00000016ff057219 */ /* 0x000fe40000011605 */
[----:B------:R-:W-:-:S03]  /*11220*/  ISETP.NE.AND.EX P0, PT, R25, RZ, PT, P0 ;  /* 0x000000ff1900720c */ /* 0x000fc60003f05300 */
[----:B------:R-:W1:Y:S01]  /*11230*/  LDC R20, c[0x0][0x148] ;  /* 0x00005200ff147b82 */ /* 0x000e620000000800 */
[----:B---3--:R-:W-:Y:S02]  /*11240*/  IMAD R23, R13, R6, R4 ;  /* 0x000000060d177224 */ /* 0x008fe400078e0204 */
[----:B------:R-:W-:-:S05]  /*11250*/  IMAD.MOV.U32 R6, RZ, RZ, 0x1 ;  /* 0x00000001ff067424 */ /* 0x000fca00078e00ff */
[----:B------:R-:W2:Y:S01]  /*11260*/  LDC R21, c[0x0][0x600] ;  /* 0x00018000ff157b82 */ /* 0x000ea20000000800 */
[-CC-:B----4-:R-:W-:Y:S02]  /*11270*/  SHF.R.U64 R13, R10, R14.reuse, R5.reuse ;  /* 0x0000000e0a0d7219 */ /* 0x190fe40000001205 */
[----:B------:R-:W-:Y:S02]  /*11280*/  SHF.R.U32.HI R4, RZ, R14, R5 ;  /* 0x0000000eff047219 */ /* 0x000fe40000011605 */
[----:B------:R3:W4:Y:S03]  /*11290*/  F2I.U32.TRUNC.NTZ R14, R7 ;  /* 0x00000007000e7305 */ /* 0x000726000020f000 */
[----:B------:R-:W1:Y:S01]  /*112a0*/  LDC R26, c[0x0][0x648] ;  /* 0x00019200ff1a7b82 */ /* 0x000e620000000800 */
[-C--:B0-----:R-:W-:Y:S02]  /*112b0*/  SHF.R.U64 R15, R13, R9.reuse, R4 ;  /* 0x000000090d0f7219 */ /* 0x081fe40000001204 */
[----:B------:R-:W-:-:S02]  /*112c0*/  SHF.L.U32 R8, R8, R9, RZ ;  /* 0x0000000908087219 */ /* 0x000fc400000006ff */
[-C--:B------:R-:W-:Y:S01]  /*112d0*/  SHF.R.U32.HI R5, RZ, R9.reuse, R4 ;  /* 0x00000009ff057219 */ /* 0x080fe20000011604 */
[----:B------:R-:W-:Y:S01]  /*112e0*/  IMAD.MOV.U32 R4, RZ, RZ, R15 ;  /* 0x000000ffff047224 */ /* 0x000fe200078e000f */
[----:B------:R-:W-:Y:S01]  /*112f0*/  SHF.L.U32 R22, R6, R9, RZ ;  /* 0x0000000906167219 */ /* 0x000fe200000006ff */
[----:B------:R-:W0:Y:S01]  /*11300*/  LDC R27, c[0x0][0x638] ;  /* 0x00018e00ff1b7b82 */ /* 0x000e220000000800 */
[----:B------:R-:W-:-:S07]  /*11310*/  LOP3.LUT R28, RZ, R8, RZ, 0x33, !PT ;  /* 0x00000008ff1c7212 */ /* 0x000fce00078e33ff */
[----:B------:R-:W0:Y:S01]  /*11320*/  LDC R29, c[0x0][0x610] ;  /* 0x00018400ff1d7b82 */ /* 0x000e220000000800 */
[----:B---34-:R-:W-:Y:S05]  /*11330*/  @!P0 BRA `(.L_x_418) ;  /* 0x0000000000288947 */ /* 0x018fea0003800000 */
[----:B------:R-:W3:Y:S02]  /*11340*/  LDC R4, c[0x0][0x64c] ;  /* 0x00019300ff047b82 */ /* 0x000ee40000000800 */
[----:B---3--:R-:W-:-:S05]  /*11350*/  IADD3 R9, P0, R15, R4, RZ ;  /* 0x000000040f097210 */ /* 0x008fca0007f1e0ff */
        /* <DEDUP_REMOVED lines=8> */
.L_x_418:
[----:B------:R-:W-:Y:S01]  /*113e0*/  ISETP.NE.AND P0, PT, R2, 0x1, PT ;  /* 0x000000010200780c */ /* 0x000fe20003f05270 */
[----:B--2---:R-:W-:Y:S01]  /*113f0*/  VIADD R7, R21, 0xffffffff ;  /* 0xffffffff15077836 */ /* 0x004fe20000000000 */
[----:B-1----:R-:W-:Y:S01]  /*11400*/  SHF.R.U64 R5, R4, R26, R5 ;  /* 0x0000001a04057219 */ /* 0x002fe20000001205 */
[----:B------:R-:W-:Y:S01]  /*11410*/  IMAD.MOV R14, RZ, RZ, -R14 ;  /* 0x000000ffff0e7224 */ /* 0x000fe200078e0a0e */
[----:B------:R-:W-:Y:S02]  /*11420*/  LOP3.LUT R4, R13, R28, RZ, 0xc0, !PT ;  /* 0x0000001c0d047212 */ /* 0x000fe400078ec0ff */
[----:B------:R-:W-:Y:S01]  /*11430*/  LOP3.LUT R10, R10, R7, RZ, 0xc0, !PT ;  /* 0x000000070a0a7212 */ /* 0x000fe200078ec0ff */
[----:B------:R-:W-:Y:S01]  /*11440*/  IMAD.MOV R6, RZ, RZ, -R5 ;  /* 0x000000ffff067224 */ /* 0x000fe200078e0a05 */
[----:B------:R-:W-:Y:S01]  /*11450*/  MOV R8, R12 ;  /* 0x0000000c00087202 */ /* 0x000fe20000000f00 */
[----:B------:R-:W-:-:S04]  /*11460*/  IMAD R4, R22, R5, R4 ;  /* 0x0000000516047224 */ /* 0x000fc800078e0204 */
[----:B------:R-:W-:Y:S02]  /*11470*/  @P0 IMAD R23, R20, R14, R3 ;  /* 0x0000000e14170224 */ /* 0x000fe400078e0203 */
[----:B0-----:R-:W-:Y:S02]  /*11480*/  IMAD R3, R6, R27, R15 ;  /* 0x0000001b06037224 */ /* 0x001fe400078e020f */
[----:B------:R-:W-:Y:S02]  /*11490*/  IMAD R7, R4, R29, R23 ;  /* 0x0000001d04077224 */ /* 0x000fe400078e0217 */
[----:B------:R-:W-:Y:S02]  /*114a0*/  IMAD R4, R3, R21, R10 ;  /* 0x0000001503047224 */ /* 0x000fe400078e020a */
[----:B------:R-:W-:-:S03]  /*114b0*/  IMAD.MOV.U32 R6, RZ, RZ, 0x1 ;  /* 0x00000001ff067424 */ /* 0x000fc600078e00ff */
[----:B------:R-:W-:Y:S02]  /*114c0*/  SEL R9, R4, R7, !P0 ;  /* 0x0000000704097207 */ /* 0x000fe40004000000 */
[----:B------:R-:W-:-:S07]  /*114d0*/  SEL R7, R7, R4, !P0 ;  /* 0x0000000407077207 */ /* 0x000fce0004000000 */
.L_x_416:
[----:B------:R-:W-:-:S08]  /*114e0*/  NOP ;  /* 0x0000000000007918 */ /* 0x000fd00000000000 */
[----:B------:R-:W0:-:S00]  /*114f0*/  USETMAXREG.DEALLOC.CTAPOOL 0x28 ;  /* 0x00000028000079c8 */ /* 0x000e0000080e0500 */
[----:B0-----:R-:W-:-:S13]  /*11500*/  ISETP.NE.AND P0, PT, R0, RZ, PT ;  /* 0x000000ff0000720c */ /* 0x001fda0003f05270 */
[----:B------:R-:W-:Y:S05]  /*11510*/  @P0 EXIT ;  /* 0x000000000000094d */ /* 0x000fea0003800000 */
[----:B------:R-:W-:Y:S01]  /*11520*/  LOP3.LUT P0, RZ, R6, 0xff, RZ, 0xc0, !PT ;  /* 0x000000ff06ff7812 */ /* 0x000fe2000780c0ff */
[----:B------:R-:W-:Y:S02]  /*11530*/  IMAD.MOV.U32 R0, RZ, RZ, 0x1 ;  /* 0x00000001ff007424 */ /* 0x000fe400078e00ff */
[----:B------:R-:W-:-:S10]  /*11540*/  IMAD.MOV.U32 R12, RZ, RZ, RZ ;  /* 0x000000ffff0c7224 */ /* 0x000fd400078e00ff */
[----:B------:R-:W-:Y:S05]  /*11550*/  @!P0 BRA `(.L_x_419) ;  /* 0x0000000c00348947 */ /* 0x000fea0003800000 */
[----:B------:R-:W0:Y:S01]  /*11560*/  LDC R0, c[0x0][0x28c] ;  /* 0x0000a300ff007b82 */ /* 0x000e220000000800 */
[----:B------:R-:W-:Y:S01]  /*11570*/  ULDC UR5, c[0x0][0x600] ;  /* 0x0001800000057ab9 */ /* 0x000fe20000000800 */
[----:B------:R-:W-:Y:S01]  /*11580*/  ULDC UR4, c[0x0][0xc] ;  /* 0x0000030000047ab9 */ /* 0x000fe20000000800 */
[----:B------:R-:W-:Y:S01]  /*11590*/  UIADD3 UR16, UR5, -0x1, URZ ;  /* 0xffffffff05107890 */ /* 0x000fe2000fffe03f */
[C---:B------:R-:W-:Y:S01]  /*115a0*/  LOP3.LUT P2, RZ, R18.reuse, 0x7f, RZ, 0xc0, !PT ;  /* 0x0000007f12ff7812 */ /* 0x040fe2000784c0ff */
[----:B------:R-:W-:Y:S01]  /*115b0*/  ULDC UR6, c[0x0][0x658] ;  /* 0x0001960000067ab9 */ /* 0x000fe20000000800 */
[----:B------:R-:W-:Y:S01]  /*115c0*/  ULDC UR5, c[0x0][0x10] ;  /* 0x0000040000057ab9 */ /* 0x000fe20000000800 */
[----:B------:R-:W-:Y:S01]  /*115d0*/  UMOV UR7, 0xffffffff ;  /* 0xffffffff00077882 */ /* 0x000fe20000000000 */
[----:B------:R-:W-:Y:S01]  /*115e0*/  UMOV UR8, 0x1 ;  /* 0x0000000100087882 */ /* 0x000fe20000000000 */
[----:B------:R-:W-:Y:S01]  /*115f0*/  UIMAD.WIDE.U32 UR4, UR4, UR5, URZ ;  /* 0x00000005040472a5 */ /* 0x000fe2000f8e003f */
[----:B------:R-:W-:Y:S01]  /*11600*/  LOP3.LUT P0, RZ, R18, 0x1f, RZ, 0xc0, !PT ;  /* 0x0000001f12ff7812 */ /* 0x000fe2000780c0ff */
[----:B------:R-:W-:Y:S01]  /*11610*/  USHF.L.U32 UR7, UR7, UR6, URZ ;  /* 0x0000000607077299 */ /* 0x000fe2000800063f */
[----:B------:R-:W-:Y:S01]  /*11620*/  BSSY B0, `(.L_x_419) ;  /* 0x00000c0000007945 */ /* 0x000fe20003800000 */
[----:B------:R-:W-:Y:S01]  /*11630*/  USHF.L.U32 UR18, UR8, UR6, URZ ;  /* 0x0000000608127299 */ /* 0x000fe2000800063f */
[----:B------:R-:W-:Y:S01]  /*11640*/  IMAD.MOV.U32 R13, RZ, RZ, 0x1 ;  /* 0x00000001ff0d7424 */ /* 0x000fe200078e00ff */
[----:B------:R-:W-:Y:S01]  /*11650*/  LOP3.LUT R11, R19, 0x2, RZ, 0xfc, !PT ;  /* 0x00000002130b7812 */ /* 0x000fe200078efcff */
[----:B------:R-:W-:Y:S01]  /*11660*/  ULDC UR6, c[0x0][0x14] ;  /* 0x0000050000067ab9 */ /* 0x000fe20000000800 */
[----:B------:R-:W-:Y:S01]  /*11670*/  PLOP3.LUT P0, PT, P0, P2, PT, 0x8a, 0x0 ;  /* 0x000000000000781c */ /* 0x000fe20000705172 */
[----:B------:R-:W-:Y:S01]  /*11680*/  UIMAD.WIDE.U32 UR20, UR4, UR6, URZ ;  /* 0x00000006041472a5 */ /* 0x000fe2000f8e003f */
[----:B------:R-:W-:Y:S01]  /*11690*/  IMAD.MOV.U32 R12, RZ, RZ, RZ ;  /* 0x000000ffff0c7224 */ /* 0x000fe200078e00ff */
[----:B------:R-:W-:-:S02]  /*116a0*/  UIMAD UR13, UR5, UR6, URZ ;  /* 0x00000006050d72a4 */ /* 0x000fc4000f8e023f */
[----:B------:R-:W-:Y:S01]  /*116b0*/  ULOP3.LUT UR17, URZ, UR7, URZ, 0x33, !UPT ;  /* 0x000000073f117292 */ /* 0x000fe2000f8e333f */
[----:B0-----:R-:W-:Y:S01]  /*116c0*/  VIADD R0, R0, 0xf ;  /* 0x0000000f00007836 */ /* 0x001fe20000000000 */
[----:B------:R-:W-:Y:S01]  /*116d0*/  UIADD3 UR13, UR21, UR13, URZ ;  /* 0x0000000d150d7290 */ /* 0x000fe2000fffe03f */
[----:B------:R-:W-:-:S03]  /*116e0*/  ULDC.64 UR22, c[0x0][0x198] ;  /* 0x0000660000167ab9 */ /* 0x000fc60000000a00 */
[----:B------:R-:W-:-:S04]  /*116f0*/  SHF.R.S32.HI R3, RZ, 0x1f, R0 ;  /* 0x0000001fff037819 */ /* 0x000fc80000011400 */
[----:B------:R-:W-:Y:S02]  /*11700*/  LEA.HI R3, R3, R0, RZ, 0x4 ;  /* 0x0000000003037211 */ /* 0x000fe400078f20ff */
[----:B------:R-:W-:Y:S02]  /*11710*/  MOV R0, 0x1 ;  /* 0x0000000100007802 */ /* 0x000fe40000000f00 */
[----:B------:R-:W-:-:S05]  /*11720*/  SHF.R.S32.HI R3, RZ, 0x4, R3 ;  /* 0x00000004ff037819 */ /* 0x000fca0000011403 */
[----:B------:R-:W-:-:S07]  /*11730*/  VIADD R10, R3, 0x1 ;  /* 0x00000001030a7836 */ /* 0x000fce0000000000 */
.L_x_431:
[----:B------:R-:W-:-:S03]  /*11740*/  UMOV UR4, 0xffffffff ;  /* 0xffffffff00047882 */ /* 0x000fc60000000000 */
[----:B------:R-:W-:Y:S05]  /*11750*/  BRA.DIV UR4, `(.L_x_420) ;  /* 0x0000001604087947 */ /* 0x000fea000b800000 */
[----:B------:R-:W-:-:S13]  /*11760*/  ELECT P6, URZ, PT ;  /* 0x00000000003f782f */ /* 0x000fda00038c0000 */
.L_x_452:
[----:B------:R-:W0:Y:S01]  /*11770*/  LDC R4, c[0x0][0x28c] ;  /* 0x0000a300ff047b82 */ /* 0x000e220000000800 */
[----:B------:R-:W-:Y:S01]  /*11780*/  BSSY B1, `(.L_x_421) ;  /* 0x0000037000017945 */ /* 0x000fe20003800000 */
[----:B0-----:R-:W-:-:S13]  /*11790*/  ISETP.LT.OR P6, PT, R4, 0x1, !P6 ;  /* 0x000000010400780c */ /* 0x001fda00077c1670 */
[----:B------:R-:W-:Y:S05]  /*117a0*/  @P6 BRA `(.L_x_422) ;  /* 0x0000000000d06947 */ /* 0x000fea0003800000 */
[----:B------:R-:W-:Y:S01]  /*117b0*/  IMAD R15, R9, 0x180, RZ ;  /* 0x00000180090f7824 */ /* 0x000fe200078e02ff */
[----:B------:R-:W-:Y:S01]  /*117c0*/  MOV R4, R10 ;  /* 0x0000000a00047202 */ /* 0x000fe20000000f00 */
[----:B------:R-:W-:Y:S02]  /*117d0*/  IMAD.SHL.U32 R18, R7, 0x80, RZ ;  /* 0x0000008007127824 */ /* 0x000fe400078e00ff */
[----:B------:R-:W-:Y:S02]  /*117e0*/  IMAD.MOV.U32 R20, RZ, RZ, RZ ;  /* 0x000000ffff147224 */ /* 0x000fe400078e00ff */
[----:B------:R-:W-:Y:S02]  /*117f0*/  IMAD.MOV.U32 R5, RZ, RZ, R0 ;  /* 0x000000ffff057224 */ /* 0x000fe400078e0000 */
[----:B------:R-:W-:-:S07]  /*11800*/  IMAD.MOV.U32 R6, RZ, RZ, R12 ;  /* 0x000000ffff067224 */ /* 0x000fce00078e000c */
.L_x_426:
[----:B------:R-:W0:Y:S01]  /*11810*/  S2R R14, SR_CgaCtaId ;  /* 0x00000000000e7919 */ /* 0x000e220000008800 */
[----:B------:R-:W-:Y:S01]  /*11820*/  MOV R7, 0x400 ;  /* 0x0000040000077802 */ /* 0x000fe20000000f00 */
[----:B------:R-:W1:Y:S03]  /*11830*/  @!P2 LDC R9, c[0x0][0x500] ;  /* 0x00014000ff09ab82 */ /* 0x000e660000000800 */
[----:B0-----:R-:W-:Y:S02]  /*11840*/  LEA R21, R14, R7, 0x18 ;  /* 0x000000070e157211 */ /* 0x001fe400078ec0ff */
[----:B------:R-:W-:-:S03]  /*11850*/  SHF.L.U32 R7, R5, 0x1f, RZ ;  /* 0x0000001f05077819 */ /* 0x000fc600000006ff */
[----:B------:R-:W-:-:S04]  /*11860*/  IMAD R14, R6, 0x8, R21 ;  /* 0x00000008060e7824 */ /* 0x000fc800078e0215 */
[----:B------:R-:W0:Y:S02]  /*11870*/  SYNCS.PHASECHK.TRANS64.TRYWAIT P1, [R14+URZ+0x70], R7 ;  /* 0x000070070e0075a7 */ /* 0x000e24000802017f */
[----:B01----:R-:W-:Y:S05]  /*11880*/  @!P1 BRA `(.L_x_423) ;  /* 0x0000001000dc9947 */ /* 0x003fea0003800000 */
.L_x_453:
[----:B0-----:R-:W-:Y:S01]  /*11890*/  PRMT R7, R11, 0x9910, RZ ;  /* 0x000099100b077816 */ /* 0x001fe200000000ff */
[----:B------:R0:W-:Y:S03]  /*118a0*/  @!P2 SYNCS.ARRIVE.TRANS64 RZ, [R14+URZ], R9 ;  /* 0x000000090effa9a7 */ /* 0x0001e6000800003f */
[----:B------:R-:W-:-:S13]  /*118b0*/  ISETP.NE.AND P1, PT, R7, 0x2, PT ;  /* 0x000000020700780c */ /* 0x000fda0003f25270 */
[----:B0-----:R-:W-:Y:S05]  /*118c0*/  @P1 BRA `(.L_x_424) ;  /* 0x0000000000041947 */ /* 0x001fea0003800000 */
[----:B------:R-:W-:Y:S01]  /*118d0*/  BPT.TRAP 0x1 ;  /* 0x000000040000795c */ /* 0x000fe20000300000 */
.L_x_424:
[----:B------:R-:W-:Y:S05]  /*118e0*/  @P0 BRA `(.L_x_425) ;  /* 0x0000000000040947 */ /* 0x000fea0003800000 */
[----:B------:R-:W-:Y:S01]  /*118f0*/  BPT.TRAP 0x1 ;  /* 0x000000040000795c */ /* 0x000fe20000300000 */
.L_x_425:
[--C-:B------:R-:W-:Y:S01]  /*11900*/  IMAD R7, R6, 0x1000, R21.reuse ;  /* 0x0000100006077824 */ /* 0x100fe200078e0215 */
[----:B------:R-:W-:Y:S01]  /*11910*/  R2UR UR9, R14 ;  /* 0x000000000e0972ca */ /* 0x000fe200000e0000 */
[----:B------:R-:W-:Y:S01]  /*11920*/  IMAD R21, R6, 0x3000, R21 ;  /* 0x0000300006157824 */ /* 0x000fe200078e0215 */
[----:B------:R-:W-:Y:S01]  /*11930*/  UIADD3 UR4, UP0, UR22, 0xf0, URZ ;  /* 0x000000f016047890 */ /* 0x000fe2000ff1e03f */
[----:B------:R-:W-:Y:S01]  /*11940*/  VIADD R4, R4, 0xffffffff ;  /* 0xffffffff04047836 */ /* 0x000fe20000000000 */
[----:B------:R-:W-:Y:S01]  /*11950*/  R2UR UR5, R7 ;  /* 0x00000000070572ca */ /* 0x000fe200000e0000 */
[----:B------:R-:W-:Y:S01]  /*11960*/  UIADD3 UR24, UP1, UR22, 0x1f0, URZ ;  /* 0x000001f016187890 */ /* 0x000fe2000ff3e03f */
[----:B------:R-:W-:Y:S01]  /*11970*/  R2UR UR8, R21 ;  /* 0x00000000150872ca */ /* 0x000fe200000e0000 */
[----:B------:R-:W-:Y:S01]  /*11980*/  UMOV UR6, 0x0 ;  /* 0x0000000000067882 */ /* 0x000fe20000000000 */
[----:B------:R-:W-:Y:S01]  /*11990*/  R2UR UR11, R18 ;  /* 0x00000000120b72ca */ /* 0x000fe200000e0000 */
[----:B------:R-:W-:Y:S01]  /*119a0*/  UIADD3.X UR25, URZ, UR23, URZ, UP1, !UPT ;  /* 0x000000173f197290 */ /* 0x000fe20008ffe43f */
[----:B------:R-:W-:Y:S01]  /*119b0*/  R2UR UR10, R20 ;  /* 0x00000000140a72ca */ /* 0x000fe200000e0000 */
[----:B------:R-:W-:Y:S01]  /*119c0*/  UMOV UR7, 0x10000000 ;  /* 0x1000000000077882 */ /* 0x000fe20000000000 */
[----:B------:R-:W-:Y:S01]  /*119d0*/  R2UR UR12, R8 ;  /* 0x00000000080c72ca */ /* 0x000fe200000e0000 */
[----:B------:R-:W-:Y:S01]  /*119e0*/  VIADD R20, R20, 0x10 ;  /* 0x0000001014147836 */ /* 0x000fe20000000000 */
[----:B------:R-:W-:-:S02]  /*119f0*/  R2UR UR19, R15 ;  /* 0x000000000f1372ca */ /* 0x000fc400000e0000 */
[----:B------:R-:W-:Y:S01]  /*11a00*/  ISETP.GT.AND P3, PT, R4, 0x1, PT ;  /* 0x000000010400780c */ /* 0x000fe20003f64270 */
[----:B------:R-:W-:Y:S01]  /*11a10*/  UIADD3 UR14, UR5, 0x200, URZ ;  /* 0x00000200050e7890 */ /* 0x000fe2000fffe03f */
[----:B------:R-:W-:Y:S01]  /*11a20*/  IADD3 R6, R6, 0x1, RZ ;  /* 0x0000000106067810 */ /* 0x000fe20007ffe0ff */
[----:B------:R-:W-:Y:S02]  /*11a30*/  UIADD3.X UR5, URZ, UR23, URZ, UP0, !UPT ;  /* 0x000000173f057290 */ /* 0x000fe400087fe43f */
[----:B------:R-:W-:Y:S01]  /*11a40*/  UIADD3 UR15, UR8, 0xe200, URZ ;  /* 0x0000e200080f7890 */ /* 0x000fe2000fffe03f */
[----:B------:R-:W-:Y:S02]  /*11a50*/  ISETP.NE.AND P1, PT, R6, 0xe, PT ;  /* 0x0000000e0600780c */ /* 0x000fe40003f25270 */
[----:B------:R-:W-:Y:S02]  /*11a60*/  UMOV UR8, UR14 ;  /* 0x0000000e00087c82 */ /* 0x000fe40008000000 */
[----:B------:R-:W-:-:S02]  /*11a70*/  SEL R14, RZ, 0x1, P1 ;  /* 0x00000001ff0e7807 */ /* 0x000fc40000800000 */
[----:B------:R0:W-:Y:S01]  /*11a80*/  UTMALDG.3D [UR8], [UR4], desc[UR6] ;  /* 0x00000608040075b4 */ /* 0x0001e20008011000 */
[----:B------:R-:W-:Y:S02]  /*11a90*/  SEL R6, R6, RZ, P1 ;  /* 0x000000ff06067207 */ /* 0x000fe40000800000 */
[----:B------:R-:W-:Y:S01]  /*11aa0*/  LOP3.LUT R5, R5, R14, RZ, 0x3c, !PT ;  /* 0x0000000e05057212 */ /* 0x000fe200078e3cff */
[----:B0-----:R-:W-:Y:S01]  /*11ab0*/  UMOV UR8, UR15 ;  /* 0x0000000f00087c82 */ /* 0x001fe20008000000 */
[----:B------:R-:W-:Y:S02]  /*11ac0*/  UMOV UR11, UR19 ;  /* 0x00000013000b7c82 */ /* 0x000fe40008000000 */
[----:B------:R0:W-:Y:S02]  /*11ad0*/  UTMALDG.3D [UR8], [UR24], desc[UR6] ;  /* 0x00000608180075b4 */ /* 0x0001e40008011000 */
[----:B0-----:R-:W-:Y:S05]  /*11ae0*/  @P3 BRA `(.L_x_426) ;  /* 0xfffffffc00483947 */ /* 0x001fea000383ffff */
.L_x_422:
[----:B------:R-:W-:Y:S05]  /*11af0*/  BSYNC B1 ;  /* 0x0000000000017941 */ /* 0x000fea0003800000 */
.L_x_421:
[----:B------:R-:W-:Y:S01]  /*11b00*/  LOP3.LUT P3, RZ, R13, 0xff, RZ, 0xc0, !PT ;  /* 0x000000ff0dff7812 */ /* 0x000fe2000786c0ff */
[----:B------:R-:W-:Y:S01]  /*11b10*/  IMAD.IADD R12, R3, 0x1, R12 ;  /* 0x00000001030c7824 */ /* 0x000fe200078e020c */
[----:B------:R-:W-:Y:S01]  /*11b20*/  IADD3 R16, P4, R16, UR20, RZ ;  /* 0x0000001410107c10 */ /* 0x000fe2000ff9e0ff */
[----:B------:R-:W-:Y:S01]  /*11b30*/  ULDC.64 UR4, c[0x0][0x650] ;  /* 0x0001940000047ab9 */ /* 0x000fe20000000a00 */
[----:B------:R-:W-:Y:S01]  /*11b40*/  BSSY B1, `(.L_x_427) ;  /* 0x000006b000017945 */ /* 0x000fe20003800000 */
[----:B------:R-:W-:Y:S01]  /*11b50*/  MOV R9, 0xffffffff ;  /* 0xffffffff00097802 */ /* 0x000fe20000000f00 */
[----:B------:R-:W-:Y:S01]  /*11b60*/  IMAD.MOV.U32 R8, RZ, RZ, -0x1 ;  /* 0xffffffffff087424 */ /* 0x000fe200078e00ff */
[----:B------:R-:W-:Y:S02]  /*11b70*/  SHF.R.U32.HI R4, RZ, 0x1, R12 ;  /* 0x00000001ff047819 */ /* 0x000fe4000001160c */
[----:B------:R-:W-:Y:S02]  /*11b80*/  ISETP.GT.U32.AND P1, PT, R12, 0xd, PT ;  /* 0x0000000d0c00780c */ /* 0x000fe40003f24070 */
[----:B------:R-:W-:-:S02]  /*11b90*/  IADD3.X R17, R17, UR13, RZ, P4, !PT ;  /* 0x0000000d11117c10 */ /* 0x000fc4000a7fe4ff */
[----:B------:R-:W0:Y:S01]  /*11ba0*/  @P3 S2R R6, SR_CgaCtaId ;  /* 0x0000000000063919 */ /* 0x000e220000008800 */
[----:B------:R-:W-:Y:S02]  /*11bb0*/  @P3 MOV R5, 0x400 ;  /* 0x0000040000053802 */ /* 0x000fe40000000f00 */
[----:B------:R-:W-:Y:S02]  /*11bc0*/  ISETP.LT.U32.AND P1, PT, R3, 0xe, P1 ;  /* 0x0000000e0300780c */ /* 0x000fe40000f21070 */
[----:B------:R-:W-:Y:S02]  /*11bd0*/  PRMT R13, RZ, 0x7610, R13 ;  /* 0x00007610ff0d7816 */ /* 0x000fe4000000000d */
[----:B0-----:R-:W-:Y:S01]  /*11be0*/  @P3 LEA R6, R6, R5, 0x18 ;  /* 0x0000000506063211 */ /* 0x001fe200078ec0ff */
[----:B------:R-:W-:-:S03]  /*11bf0*/  IMAD.WIDE.U32 R4, R4, -0x6db6db6d, RZ ;  /* 0x9249249304047825 */ /* 0x000fc600078e00ff */
[----:B------:R0:W-:Y:S01]  /*11c00*/  @P3 SYNCS.ARRIVE.TRANS64.A1T0 RZ, [R6+URZ+0xf8], RZ ;  /* 0x0000f8ff06ff39a7 */ /* 0x0001e2000810003f */
[----:B------:R-:W-:Y:S02]  /*11c10*/  ISETP.GE.U32.AND P3, PT, R3, 0xe, PT ;  /* 0x0000000e0300780c */ /* 0x000fe40003f66070 */
[----:B------:R-:W-:Y:S02]  /*11c20*/  SHF.R.U32.HI R7, RZ, 0x2, R5 ;  /* 0x00000002ff077819 */ /* 0x000fe40000011605 */
[----:B------:R-:W-:Y:S02]  /*11c30*/  SEL R5, RZ, 0x1, !P1 ;  /* 0x00000001ff057807 */ /* 0x000fe40004800000 */
[----:B------:R-:W-:Y:S01]  /*11c40*/  ISETP.GE.U32.AND P1, PT, R16, UR4, PT ;  /* 0x0000000410007c0c */ /* 0x000fe2000bf26070 */
[----:B------:R-:W-:Y:S01]  /*11c50*/  IMAD R12, R7, -0xe, R12 ;  /* 0xfffffff2070c7824 */ /* 0x000fe200078e020c */
[----:B------:R-:W-:Y:S02]  /*11c60*/  LOP3.LUT R0, R0, R5, RZ, 0x3c, !PT ;  /* 0x0000000500007212 */ /* 0x000fe400078e3cff */
[----:B------:R-:W-:-:S02]  /*11c70*/  ISETP.GE.U32.AND.EX P1, PT, R17, UR5, PT, P1 ;  /* 0x0000000511007c0c */ /* 0x000fc4000bf26110 */
[----:B------:R-:W-:Y:S02]  /*11c80*/  PRMT R4, RZ, 0x7610, R4 ;  /* 0x00007610ff047816 */ /* 0x000fe40000000004 */
[----:B------:R-:W-:Y:S01]  /*11c90*/  @P3 LOP3.LUT R0, R0, 0x1, R7, 0x78, !PT ;  /* 0x0000000100003812 */ /* 0x000fe200078e7807 */
[----:B------:R-:W-:-:S08]  /*11ca0*/  IMAD.MOV.U32 R7, RZ, RZ, -0x1 ;  /* 0xffffffffff077424 */ /* 0x000fd000078e00ff */
[----:B0-----:R-:W-:Y:S05]  /*11cb0*/  @P1 BRA `(.L_x_428) ;  /* 0x00000004004c1947 */ /* 0x001fea0003800000 */
[----:B------:R-:W-:Y:S01]  /*11cc0*/  ULDC.64 UR4, c[0x0][0x628] ;  /* 0x00018a0000047ab9 */ /* 0x000fe20000000a00 */
[----:B------:R-:W0:Y:S01]  /*11cd0*/  S2R R15, SR_CTAID.X ;  /* 0x00000000000f7919 */ /* 0x000e220000002500 */
[----:B------:R-:W-:Y:S01]  /*11ce0*/  ISETP.NE.U32.AND P1, PT, RZ, UR4, PT ;  /* 0x00000004ff007c0c */ /* 0x000fe2000bf25070 */
[----:B------:R-:W-:Y:S01]  /*11cf0*/  ULDC UR7, c[0x0][0x630] ;  /* 0x00018c0000077ab9 */ /* 0x000fe20000000800 */
[----:B------:R-:W-:Y:S01]  /*11d00*/  IMAD.MOV.U32 R4, RZ, RZ, R16 ;  /* 0x000000ffff047224 */ /* 0x000fe200078e0010 */
[----:B------:R-:W1:Y:S01]  /*11d10*/  S2R R14, SR_CTAID.Y ;  /* 0x00000000000e7919 */ /* 0x000e620000002600 */
[----:B------:R-:W-:Y:S01]  /*11d20*/  ISETP.NE.AND.EX P1, PT, RZ, UR5, PT, P1 ;  /* 0x00000005ff007c0c */ /* 0x000fe2000bf25310 */
[----:B------:R-:W-:-:S12]  /*11d30*/  IMAD.MOV.U32 R5, RZ, RZ, R17 ;  /* 0x000000ffff057224 */ /* 0x000fd800078e0011 */
[----:B------:R-:W-:Y:S05]  /*11d40*/  @!P1 BRA `(.L_x_429) ;  /* 0x0000000000289947 */ /* 0x000fea0003800000 */
[----:B------:R-:W-:Y:S02]  /*11d50*/  ULDC UR6, c[0x0][0x634] ;  /* 0x00018d0000067ab9 */ /* 0x000fe40000000800 */
[----:B------:R-:W-:-:S05]  /*11d60*/  IADD3 R9, P1, R16, UR6, RZ ;  /* 0x0000000610097c10 */ /* 0x000fca000ff3e0ff */
[----:B------:R-:W-:-:S04]  /*11d70*/  IMAD.X R21, RZ, RZ, R17, P1 ;  /* 0x000000ffff157224 */ /* 0x000fc800008e0611 */
[----:B------:R-:W-:-:S04]  /*11d80*/  IMAD.WIDE.U32 R6, R21, UR4, RZ ;  /* 0x0000000415067c25 */ /* 0x000fc8000f8e00ff */
[----:B------:R-:W-:-:S04]  /*11d90*/  IMAD.WIDE.U32 R6, P1, R9, UR5, R6 ;  /* 0x0000000509067c25 */ /* 0x000fc8000f820006 */
[----:B------:R-:W-:Y:S01]  /*11da0*/  IMAD.WIDE.U32 R8, R9, UR4, RZ ;  /* 0x0000000409087c25 */ /* 0x000fe2000f8e00ff */
[----:B------:R-:W-:-:S03]  /*11db0*/  IADD3.X R5, RZ, RZ, RZ, P1, !PT ;  /* 0x000000ffff057210 */ /* 0x000fc60000ffe4ff */
[----:B------:R-:W-:Y:S01]  /*11dc0*/  IMAD.MOV.U32 R4, RZ, RZ, R7 ;  /* 0x000000ffff047224 */ /* 0x000fe200078e0007 */
[----:B------:R-:W-:-:S05]  /*11dd0*/  IADD3 RZ, P1, R9, R6, RZ ;  /* 0x0000000609ff7210 */ /* 0x000fca0007f3e0ff */
[----:B------:R-:W-:-:S08]  /*11de0*/  IMAD.WIDE.U32.X R4, R21, UR5, R4, P1 ;  /* 0x0000000515047c25 */ /* 0x000fd000088e0404 */
.L_x_429:
[--C-:B------:R-:W-:Y:S01]  /*11df0*/  SHF.R.U64 R8, R4, UR7, R5.reuse ;  /* 0x0000000704087c19 */ /* 0x100fe20008001205 */
[----:B------:R-:W-:Y:S01]  /*11e00*/  ULDC.64 UR4, c[0x0][0x620] ;  /* 0x0001880000047ab9 */ /* 0x000fe20000000a00 */
[----:B------:R-:W-:Y:S01]  /*11e10*/  SHF.R.U32.HI R4, RZ, UR7, R5 ;  /* 0x00000007ff047c19 */ /* 0x000fe20008011605 */
[----:B------:R-:W2:Y:S01]  /*11e20*/  LDC R24, c[0x0][0x144] ;  /* 0x00005100ff187b82 */ /* 0x000ea20000000800 */
[----:B------:R-:W-:Y:S01]  /*11e30*/  IADD3 R7, P1, RZ, -R8, RZ ;  /* 0x80000008ff077210 */ /* 0x000fe20007f3e0ff */
[----:B------:R-:W-:Y:S01]  /*11e40*/  ULDC.64 UR8, c[0x0][0x640] ;  /* 0x0001900000087ab9 */ /* 0x000fe20000000a00 */
[----:B0-----:R-:W-:Y:S01]  /*11e50*/  I2FP.F32.U32 R9, R15 ;  /* 0x0000000f00097245 */ /* 0x001fe20000201000 */
[----:B------:R-:W-:Y:S02]  /*11e60*/  ULDC UR6, c[0x0][0x608] ;  /* 0x0001820000067ab9 */ /* 0x000fe40000000800 */
[----:B------:R-:W-:Y:S01]  /*11e70*/  IMAD.X R4, RZ, RZ, ~R4, P1 ;  /* 0x000000ffff047224 */ /* 0x000fe200008e0e04 */
[----:B------:R-:W-:Y:S01]  /*11e80*/  ISETP.NE.U32.AND P1, PT, RZ, UR8, PT ;  /* 0x00000008ff007c0c */ /* 0x000fe2000bf25070 */
[----:B------:R-:W0:Y:S02]  /*11e90*/  LDC R21, c[0x0][0x148] ;  /* 0x00005200ff157b82 */ /* 0x000e240000000800 */
[----:B------:R-:W-:Y:S01]  /*11ea0*/  IMAD R6, R4, UR4, RZ ;  /* 0x0000000404067c24 */ /* 0x000fe2000f8e02ff */
[----:B------:R-:W-:Y:S01]  /*11eb0*/  ISETP.NE.AND.EX P1, PT, RZ, UR9, PT, P1 ;  /* 0x00000009ff007c0c */ /* 0x000fe2000bf25310 */
[----:B------:R-:W-:Y:S01]  /*11ec0*/  IMAD.WIDE.U32 R4, R7, UR4, R16 ;  /* 0x0000000407047c25 */ /* 0x000fe2000f8e0010 */
[----:B------:R-:W-:-:S03]  /*11ed0*/  ULDC UR4, c[0x0][0x150] ;  /* 0x0000540000047ab9 */ /* 0x000fc60000000800 */
[----:B------:R-:W-:Y:S02]  /*11ee0*/  IMAD R7, R7, UR5, R6 ;  /* 0x0000000507077c24 */ /* 0x000fe4000f8e0206 */
[----:B------:R-:W-:Y:S01]  /*11ef0*/  FMUL R6, R9, UR4 ;  /* 0x0000000409067c20 */ /* 0x000fe20008400000 */
[----:B------:R-:W-:Y:S01]  /*11f00*/  ULDC UR4, c[0x0][0x618] ;  /* 0x0001860000047ab9 */ /* 0x000fe20000000800 */
[----:B------:R-:W-:Y:S01]  /*11f10*/  ULDC UR5, c[0x0][0x154] ;  /* 0x0000550000057ab9 */ /* 0x000fe20000000800 */
[----:B------:R-:W-:-:S03]  /*11f20*/  IMAD.IADD R5, R5, 0x1, R7 ;  /* 0x0000000105057824 */ /* 0x000fc600078e0207 */
[----:B------:R-:W3:Y:S02]  /*11f30*/  F2I.U32.TRUNC.NTZ R6, R6 ;  /* 0x0000000600067305 */ /* 0x000ee4000020f000 */
[----:B------:R-:W-:Y:S02]  /*11f40*/  SHF.R.U64 R9, R4, UR4, R5 ;  /* 0x0000000404097c19 */ /* 0x000fe40008001205 */
[----:B-1----:R-:W-:-:S05]  /*11f50*/  I2FP.F32.U32 R4, R14 ;  /* 0x0000000e00047245 */ /* 0x002fca0000201000 */
[----:B------:R-:W-:Y:S01]  /*11f60*/  FMUL R22, R4, UR5 ;  /* 0x0000000504167c20 */ /* 0x000fe20008400000 */
[----:B------:R-:W-:Y:S01]  /*11f70*/  SHF.R.U32.HI R4, RZ, UR4, R5 ;  /* 0x00000004ff047c19 */ /* 0x000fe20008011605 */
[----:B------:R-:W-:-:S03]  /*11f80*/  ULDC UR4, c[0x0][0x658] ;  /* 0x0001960000047ab9 */ /* 0x000fc60000000800 */
[--C-:B------:R-:W-:Y:S01]  /*11f90*/  SHF.R.U32.HI R5, RZ, UR6, R4.reuse ;  /* 0x00000006ff057c19 */ /* 0x100fe20008011604 */
[----:B------:R-:W1:Y:S01]  /*11fa0*/  F2I.U32.TRUNC.NTZ R22, R22 ;  /* 0x0000001600167305 */ /* 0x000e62000020f000 */
[----:B------:R-:W-:Y:S01]  /*11fb0*/  SHF.R.U64 R20, R9, UR6, R4 ;  /* 0x0000000609147c19 */ /* 0x000fe20008001204 */
[----:B---3--:R-:W-:Y:S01]  /*11fc0*/  IMAD.MOV R6, RZ, RZ, -R6 ;  /* 0x000000ffff067224 */ /* 0x008fe200078e0a06 */
[--C-:B------:R-:W-:Y:S02]  /*11fd0*/  SHF.R.U32.HI R23, RZ, UR4, R5.reuse ;  /* 0x00000004ff177c19 */ /* 0x100fe40008011605 */
[----:B------:R-:W-:Y:S01]  /*11fe0*/  SHF.R.U64 R18, R20, UR4, R5 ;  /* 0x0000000414127c19 */ /* 0x000fe20008001205 */
[----:B--2---:R-:W-:Y:S02]  /*11ff0*/  IMAD R15, R24, R6, R15 ;  /* 0x00000006180f7224 */ /* 0x004fe400078e020f */
[----:B------:R-:W-:Y:S01]  /*12000*/  IMAD.MOV.U32 R5, RZ, RZ, R23 ;  /* 0x000000ffff057224 */ /* 0x000fe200078e0017 */
[----:B------:R-:W-:Y:S01]  /*12010*/  MOV R4, R18 ;  /* 0x0000001200047202 */ /* 0x000fe20000000f00 */
[----:B------:R-:W-:Y:S06]  /*12020*/  @!P1 BRA `(.L_x_430) ;  /* 0x0000000000289947 */ /* 0x000fec0003800000 */
[----:B------:R-:W-:Y:S02]  /*12030*/  ULDC UR4, c[0x0][0x64c] ;  /* 0x0001930000047ab9 */ /* 0x000fe40000000800 */
[----:B------:R-:W-:-:S05]  /*12040*/  IADD3 R5, P1, R18, UR4, RZ ;  /* 0x0000000412057c10 */ /* 0x000fca000ff3e0ff */
[----:B------:R-:W-:-:S04]  /*12050*/  IMAD.X R23, RZ, RZ, R23, P1 ;  /* 0x000000ffff177224 */ /* 0x000fc800008e0617 */
[----:B------:R-:W-:-:S04]  /*12060*/  IMAD.WIDE.U32 R6, R23, UR8, RZ ;  /* 0x0000000817067c25 */ /* 0x000fc8000f8e00ff */
[----:B------:R-:W-:-:S04]  /*12070*/  IMAD.WIDE.U32 R6, P1, R5, UR9, R6 ;  /* 0x0000000905067c25 */ /* 0x000fc8000f820006 */
[----:B------:R-:W-:-:S04]  /*12080*/  IMAD.WIDE.U32 R4, R5, UR8, RZ ;  /* 0x0000000805047c25 */ /* 0x000fc8000f8e00ff */
[----:B------:R-:W-:Y:S01]  /*12090*/  IMAD.MOV.U32 R4, RZ, RZ, R7 ;  /* 0x000000ffff047224 */ /* 0x000fe200078e0007 */
[----:B------:R-:W-:Y:S01]  /*120a0*/  IADD3 RZ, P3, R5, R6, RZ ;  /* 0x0000000605ff7210 */ /* 0x000fe20007f7e0ff */
[----:B------:R-:W-:-:S04]  /*120b0*/  IMAD.X R5, RZ, RZ, RZ, P1 ;  /* 0x000000ffff057224 */ /* 0x000fc800008e06ff */
[----:B------:R-:W-:-:S08]  /*120c0*/  IMAD.WIDE.U32.X R4, R23, UR9, R4, P3 ;  /* 0x0000000917047c25 */ /* 0x000fd000098e0404 */
.L_x_430:
[----:B------:R-:W-:Y:S01]  /*120d0*/  ISETP.NE.AND P1, PT, R2, 0x1, PT ;  /* 0x000000010200780c */ /* 0x000fe20003f25270 */
[----:B------:R-:W-:Y:S01]  /*120e0*/  ULDC UR4, c[0x0][0x648] ;  /* 0x0001920000047ab9 */ /* 0x000fe20000000800 */
[----:B-1----:R-:W-:Y:S01]  /*120f0*/  IADD3 R22, -R22, RZ, RZ ;  /* 0x000000ff16167210 */ /* 0x002fe20007ffe1ff */
[----:B------:R-:W-:Y:S01]  /*12100*/  ULDC UR5, c[0x0][0x610] ;  /* 0x0001840000057ab9 */ /* 0x000fe20000000800 */
[----:B------:R-:W-:Y:S01]  /*12110*/  SHF.R.U64 R5, R4, UR4, R5 ;  /* 0x0000000404057c19 */ /* 0x000fe20008001205 */
[----:B------:R-:W-:Y:S01]  /*12120*/  ULDC UR4, c[0x0][0x638] ;  /* 0x00018e0000047ab9 */ /* 0x000fe20000000800 */
[----:B------:R-:W-:Y:S01]  /*12130*/  LOP3.LUT R20, R20, UR17, RZ, 0xc0, !PT ;  /* 0x0000001114147c12 */ /* 0x000fe2000f8ec0ff */
[----:B------:R-:W-:Y:S01]  /*12140*/  IMAD.MOV.U32 R4, RZ, RZ, 0x1 ;  /* 0x00000001ff047424 */ /* 0x000fe200078e00ff */
[----:B------:R-:W-:Y:S01]  /*12150*/  LOP3.LUT R9, R9, UR16, RZ, 0xc0, !PT ;  /* 0x0000001009097c12 */ /* 0x000fe2000f8ec0ff */
[----:B------:R-:W-:Y:S02]  /*12160*/  IMAD.MOV R7, RZ, RZ, -R5 ;  /* 0x000000ffff077224 */ /* 0x000fe400078e0a05 */
[----:B------:R-:W-:-:S02]  /*12170*/  IMAD R20, R5, UR18, R20 ;  /* 0x0000001205147c24 */ /* 0x000fc4000f8e0214 */
[----:B0-----:R-:W-:Y:S02]  /*12180*/  @P1 IMAD R15, R21, R22, R14 ;  /* 0x00000016150f1224 */ /* 0x001fe400078e020e */
[----:B------:R-:W-:Y:S01]  /*12190*/  IMAD R18, R7, UR4, R18 ;  /* 0x0000000407127c24 */ /* 0x000fe2000f8e0212 */
[----:B------:R-:W-:Y:S01]  /*121a0*/  ULDC UR4, c[0x0][0x600] ;  /* 0x0001800000047ab9 */ /* 0x000fe20000000800 */
[----:B------:R-:W-:Y:S02]  /*121b0*/  IMAD R15, R20, UR5, R15 ;  /* 0x00000005140f7c24 */ /* 0x000fe4000f8e020f */
[----:B------:R-:W-:-:S05]  /*121c0*/  IMAD R18, R18, UR4, R9 ;  /* 0x0000000412127c24 */ /* 0x000fca000f8e0209 */
[----:B------:R-:W-:Y:S02]  /*121d0*/  SEL R9, R18, R15, !P1 ;  /* 0x0000000f12097207 */ /* 0x000fe40004800000 */
[----:B------:R-:W-:-:S07]  /*121e0*/  SEL R7, R15, R18, !P1 ;  /* 0x000000120f077207 */ /* 0x000fce0004800000 */
.L_x_428:
[----:B------:R-:W-:Y:S05]  /*121f0*/  BSYNC B1 ;  /* 0x0000000000017941 */ /* 0x000fea0003800000 */
.L_x_427:
[----:B------:R-:W-:-:S13]  /*12200*/  LOP3.LUT P1, RZ, R4, 0xff, RZ, 0xc0, !PT ;  /* 0x000000ff04ff7812 */ /* 0x000fda000782c0ff */
[----:B------:R-:W-:Y:S05]  /*12210*/  @P1 BRA `(.L_x_431) ;  /* 0xfffffff400481947 */ /* 0x000fea000383ffff */
[----:B------:R-:W-:Y:S05]  /*12220*/  BSYNC B0 ;  /* 0x0000000000007941 */ /* 0x000fea0003800000 */
.L_x_419:
[----:B------:R-:W-:-:S03]  /*12230*/  UMOV UR4, 0xffffffff ;  /* 0xffffffff00047882 */ /* 0x000fc60000000000 */
[----:B------:R-:W-:Y:S05]  /*12240*/  BRA.DIV UR4, `(.L_x_432) ;  /* 0x0000000a04807947 */ /* 0x000fea000b800000 */
[----:B------:R-:W-:-:S13]  /*12250*/  ELECT P6, URZ, PT ;  /* 0x00000000003f782f */ /* 0x000fda00038c0000 */
.L_x_456:
[----:B------:R-:W-:Y:S04]  /*12260*/  BSSY B0, `(.L_x_433) ;  /* 0x0000085000007945 */ /* 0x000fe80003800000 */
[----:B------:R-:W-:Y:S05]  /*12270*/  @!P6 BRA `(.L_x_434) ;  /* 0x00000008000ce947 */ /* 0x000fea0003800000 */
[----:B------:R-:W-:-:S04]  /*12280*/  LOP3.LUT R19, R19, 0x2, RZ, 0xfc, !PT ;  /* 0x0000000213137812 */ /* 0x000fc800078efcff */
[----:B------:R-:W-:-:S13]  /*12290*/  ISETP.NE.AND P0, PT, R19, 0x3, PT ;  /* 0x000000031300780c */ /* 0x000fda0003f05270 */
[----:B------:R-:W-:Y:S05]  /*122a0*/  @!P0 BRA `(.L_x_435) ;  /* 0x0000000000048947 */ /* 0x000fea0003800000 */
[----:B------:R-:W-:Y:S01]  /*122b0*/  BPT.TRAP 0x1 ;  /* 0x000000040000795c */ /* 0x000fe20000300000 */
.L_x_435:
[----:B------:R-:W0:Y:S01]  /*122c0*/  S2R R3, SR_CgaCtaId ;  /* 0x0000000000037919 */ /* 0x000e220000008800 */
[----:B------:R-:W-:-:S04]  /*122d0*/  MOV R2, 0x400 ;  /* 0x0000040000027802 */ /* 0x000fc80000000f00 */
[----:B0-----:R-:W-:Y:S02]  /*122e0*/  LEA R3, R3, R2, 0x18 ;  /* 0x0000000203037211 */ /* 0x001fe400078ec0ff */
[----:B------:R-:W-:-:S03]  /*122f0*/  SHF.L.U32 R2, R0, 0x1f, RZ ;  /* 0x0000001f00027819 */ /* 0x000fc600000006ff */
[----:B------:R-:W-:-:S04]  /*12300*/  VIADD R3, R3, 0x70 ;  /* 0x0000007003037836 */ /* 0x000fc80000000000 */
[C---:B------:R-:W-:Y:S01]  /*12310*/  IMAD R7, R12.reuse, 0x8, R3 ;  /* 0x000000080c077824 */ /* 0x040fe200078e0203 */
[----:B------:R-:W-:-:S03]  /*12320*/  IADD3 R12, R12, 0x1, RZ ;  /* 0x000000010c0c7810 */ /* 0x000fc60007ffe0ff */
[----:B------:R-:W0:Y:S01]  /*12330*/  SYNCS.PHASECHK.TRANS64.TRYWAIT P0, [R7+URZ], R2 ;  /* 0x00000002070075a7 */ /* 0x000e22000800017f */
[----:B------:R-:W-:-:S04]  /*12340*/  ISETP.NE.AND P1, PT, R12, 0xe, PT ;  /* 0x0000000e0c00780c */ /* 0x000fc80003f25270 */
[----:B------:R-:W-:Y:S02]  /*12350*/  SEL R5, RZ, 0x1, P1 ;  /* 0x00000001ff057807 */ /* 0x000fe40000800000 */
[----:B------:R-:W-:Y:S02]  /*12360*/  SEL R12, R12, RZ, P1 ;  /* 0x000000ff0c0c7207 */ /* 0x000fe40000800000 */
[----:B------:R-:W-:-:S03]  /*12370*/  LOP3.LUT R5, R0, R5, RZ, 0x3c, !PT ;  /* 0x0000000500057212 */ /* 0x000fc600078e3cff */
[----:B------:R-:W-:Y:S01]  /*12380*/  IMAD R9, R12, 0x8, R3 ;  /* 0x000000080c097824 */ /* 0x000fe200078e0203 */
[----:B------:R-:W-:Y:S01]  /*12390*/  SHF.L.U32 R4, R5, 0x1f, RZ ;  /* 0x0000001f05047819 */ /* 0x000fe200000006ff */
[----:B0-----:R-:W-:Y:S06]  /*123a0*/  @!P0 BRA `(.L_x_436) ;  /* 0x0000000800488947 */ /* 0x001fec0003800000 */
.L_x_457:
[----:B------:R-:W1:Y:S01]  /*123b0*/  SYNCS.PHASECHK.TRANS64.TRYWAIT P0, [R9+URZ], R4 ;  /* 0x00000004090075a7 */ /* 0x000e62000800017f */
[----:B------:R-:W-:-:S05]  /*123c0*/  VIADD R0, R12, 0x1 ;  /* 0x000000010c007836 */ /* 0x000fca0000000000 */
[----:B------:R-:W-:-:S04]  /*123d0*/  ISETP.NE.AND P1, PT, R0, 0xe, PT ;  /* 0x0000000e0000780c */ /* 0x000fc80003f25270 */
[----:B0-----:R-:W-:Y:S02]  /*123e0*/  SEL R2, RZ, 0x1, P1 ;  /* 0x00000001ff027807 */ /* 0x001fe40000800000 */
[----:B------:R-:W-:Y:S02]  /*123f0*/  SEL R0, R0, RZ, P1 ;  /* 0x000000ff00007207 */ /* 0x000fe40000800000 */
[----:B------:R-:W-:-:S03]  /*12400*/  LOP3.LUT R7, R5, R2, RZ, 0x3c, !PT ;  /* 0x0000000205077212 */ /* 0x000fc600078e3cff */
[----:B------:R-:W-:Y:S01]  /*12410*/  IMAD R6, R0, 0x8, R3 ;  /* 0x0000000800067824 */ /* 0x000fe200078e0203 */
[----:B------:R-:W-:Y:S01]  /*12420*/  SHF.L.U32 R5, R7, 0x1f, RZ ;  /* 0x0000001f07057819 */ /* 0x000fe200000006ff */
[----:B-1----:R-:W-:Y:S06]  /*12430*/  @!P0 BRA `(.L_x_437) ;  /* 0x0000000800388947 */ /* 0x002fec0003800000 */
.L_x_458:
[----:B------:R-:W1:Y:S01]  /*12440*/  SYNCS.PHASECHK.TRANS64.TRYWAIT P0, [R6+URZ], R5 ;  /* 0x00000005060075a7 */ /* 0x000e62000800017f */
[----:B------:R-:W-:-:S05]  /*12450*/  VIADD R0, R0, 0x1 ;  /* 0x0000000100007836 */ /* 0x000fca0000000000 */
[----:B------:R-:W-:-:S04]  /*12460*/  ISETP.NE.AND P1, PT, R0, 0xe, PT ;  /* 0x0000000e0000780c */ /* 0x000fc80003f25270 */
[----:B------:R-:W-:Y:S02]  /*12470*/  SEL R2, RZ, 0x1, P1 ;  /* 0x00000001ff027807 */ /* 0x000fe40000800000 */
[----:B------:R-:W-:Y:S02]  /*12480*/  SEL R0, R0, RZ, P1 ;  /* 0x000000ff00007207 */ /* 0x000fe40000800000 */
[----:B------:R-:W-:Y:S02]  /*12490*/  LOP3.LUT R7, R7, R2, RZ, 0x3c, !PT ;  /* 0x0000000207077212 */ /* 0x000fe400078e3cff */
[----:B0-----:R-:W-:Y:S02]  /*124a0*/  LEA R9, R0, R3, 0x3 ;  /* 0x0000000300097211 */ /* 0x001fe400078e18ff */
[----:B------:R-:W-:Y:S01]  /*124b0*/  SHF.L.U32 R4, R7, 0x1f, RZ ;  /* 0x0000001f07047819 */ /* 0x000fe200000006ff */
[----:B-1----:R-:W-:Y:S06]  /*124c0*/  @!P0 BRA `(.L_x_438) ;  /* 0x0000000800288947 */ /* 0x002fec0003800000 */
.L_x_459:
[----:B------:R-:W1:Y:S01]  /*124d0*/  SYNCS.PHASECHK.TRANS64.TRYWAIT P0, [R9+URZ], R4 ;  /* 0x00000004090075a7 */ /* 0x000e62000800017f */
[----:B------:R-:W-:-:S05]  /*124e0*/  VIADD R0, R0, 0x1 ;  /* 0x0000000100007836 */ /* 0x000fca0000000000 */
[----:B------:R-:W-:-:S04]  /*124f0*/  ISETP.NE.AND P1, PT, R0, 0xe, PT ;  /* 0x0000000e0000780c */ /* 0x000fc80003f25270 */
[----:B------:R-:W-:Y:S02]  /*12500*/  SEL R2, RZ, 0x1, P1 ;  /* 0x00000001ff027807 */ /* 0x000fe40000800000 */
[----:B------:R-:W-:Y:S02]  /*12510*/  SEL R0, R0, RZ, P1 ;  /* 0x000000ff00007207 */ /* 0x000fe40000800000 */
[----:B------:R-:W-:-:S03]  /*12520*/  LOP3.LUT R7, R7, R2, RZ, 0x3c, !PT ;  /* 0x0000000207077212 */ /* 0x000fc600078e3cff */
[----:B0-----:R-:W-:Y:S01]  /*12530*/  IMAD R6, R0, 0x8, R3 ;  /* 0x0000000800067824 */ /* 0x001fe200078e0203 */
[----:B------:R-:W-:Y:S01]  /*12540*/  SHF.L.U32 R5, R7, 0x1f, RZ ;  /* 0x0000001f07057819 */ /* 0x000fe200000006ff */
[----:B-1----:R-:W-:Y:S06]  /*12550*/  @!P0 BRA `(.L_x_439) ;  /* 0x0000000800188947 */ /* 0x002fec0003800000 */
.L_x_460:
        /* <DEDUP_REMOVED lines=9> */
.L_x_461:
[----:B------:R-:W1:Y:S01]  /*125f0*/  SYNCS.PHASECHK.TRANS64.TRYWAIT P0, [R9+URZ], R4 ;  /* 0x00000004090075a7 */ /* 0x000e62000800017f */
[----:B------:R-:W-:-:S04]  /*12600*/  IADD3 R0, R0, 0x1, RZ ;  /* 0x0000000100007810 */ /* 0x000fc80007ffe0ff */
[----:B------:R-:W-:-:S04]  /*12610*/  ISETP.NE.AND P1, PT, R0, 0xe, PT ;  /* 0x0000000e0000780c */ /* 0x000fc80003f25270 */
[----:B------:R-:W-:Y:S02]  /*12620*/  SEL R2, RZ, 0x1, P1 ;  /* 0x00000001ff027807 */ /* 0x000fe40000800000 */
[----:B------:R-:W-:Y:S02]  /*12630*/  SEL R0, R0, RZ, P1 ;  /* 0x000000ff00007207 */ /* 0x000fe40000800000 */
[----:B------:R-:W-:-:S03]  /*12640*/  LOP3.LUT R7, R7, R2, RZ, 0x3c, !PT ;  /* 0x0000000207077212 */ /* 0x000fc600078e3cff */
[----:B0-----:R-:W-:Y:S01]  /*12650*/  IMAD R6, R0, 0x8, R3 ;  /* 0x0000000800067824 */ /* 0x001fe200078e0203 */
[----:B------:R-:W-:Y:S01]  /*12660*/  SHF.L.U32 R5, R7, 0x1f, RZ ;  /* 0x0000001f07057819 */ /* 0x000fe200000006ff */
[----:B-1----:R-:W-:Y:S06]  /*12670*/  @!P0 BRA `(.L_x_441) ;  /* 0x0000000400f88947 */ /* 0x002fec0003800000 */
.L_x_462:
        /* <DEDUP_REMOVED lines=9> */
.L_x_463:
        /* <DEDUP_REMOVED lines=9> */
.L_x_464:
        /* <DEDUP_REMOVED lines=9> */
.L_x_465:
        /* <DEDUP_REMOVED lines=9> */
.L_x_466:
        /* <DEDUP_REMOVED lines=9> */
.L_x_467:
        /* <DEDUP_REMOVED lines=9> */
.L_x_468:
[----:B------:R-:W1:Y:S01]  /*129e0*/  SYNCS.PHASECHK.TRANS64.TRYWAIT P0, [R6+URZ], R5 ;  /* 0x00000005060075a7 */ /* 0x000e62000800017f */
[----:B------:R-:W-:-:S05]  /*129f0*/  VIADD R0, R0, 0x1 ;  /* 0x0000000100007836 */ /* 0x000fca0000000000 */
[----:B------:R-:W-:-:S04]  /*12a00*/  ISETP.NE.AND P1, PT, R0, 0xe, PT ;  /* 0x0000000e0000780c */ /* 0x000fc80003f25270 */
[----:B------:R-:W-:Y:S02]  /*12a10*/  SEL R2, RZ, 0x1, P1 ;  /* 0x00000001ff027807 */ /* 0x000fe40000800000 */
[----:B------:R-:W-:Y:S02]  /*12a20*/  SEL R0, R0, RZ, P1 ;  /* 0x000000ff00007207 */ /* 0x000fe40000800000 */
[----:B------:R-:W-:Y:S01]  /*12a30*/  LOP3.LUT R2, R7, R2, RZ, 0x3c, !PT ;  /* 0x0000000207027212 */ /* 0x000fe200078e3cff */
[----:B-1----:R-:W-:Y:S06]  /*12a40*/  @!P0 BRA `(.L_x_448) ;  /* 0x0000000400908947 */ /* 0x002fec0003800000 */
.L_x_469:
[----:B------:R-:W-:Y:S02]  /*12a50*/  LEA R3, R0, R3, 0x3 ;  /* 0x0000000300037211 */ /* 0x000fe400078e18ff */
[----:B------:R-:W-:-:S07]  /*12a60*/  SHF.L.U32 R0, R2, 0x1f, RZ ;  /* 0x0000001f02007819 */ /* 0x000fce00000006ff */
.L_x_449:
[----:B--2---:R2:W3:Y:S02]  /*12a70*/  SYNCS.PHASECHK.TRANS64.TRYWAIT P0, [R3+URZ], R0 ;  /* 0x00000000030075a7 */ /* 0x0044e4000800017f */
[----:B---3--:R-:W-:Y:S05]  /*12a80*/  @!P0 NANOSLEEP.SYNCS 0x989680 ;  /* 0x009896800000895d */ /* 0x008fea0003900000 */
[----:B------:R-:W3:Y:S02]  /*12a90*/  @!P0 SYNCS.PHASECHK.TRANS64 P0, [R3+URZ], R0 ;  /* 0x00000000030085a7 */ /* 0x000ee4000800007f */
[----:B---3--:R-:W-:Y:S05]  /*12aa0*/  @!P0 BRA `(.L_x_449) ;  /* 0xfffffffc00f08947 */ /* 0x008fea000383ffff */
.L_x_434:
[----:B------:R-:W-:Y:S05]  /*12ab0*/  BSYNC B0 ;  /* 0x0000000000007941 */ /* 0x000fea0003800000 */
.L_x_433:
[----:B------:R-:W-:Y:S05]  /*12ac0*/  EXIT ;  /* 0x000000000000794d */ /* 0x000fea0003800000 */
.L_x_18:
[----:B---3--:R3:W4:Y:S02]  /*12ad0*/  SYNCS.PHASECHK.TRANS64.TRYWAIT P1, [R3+URZ], R0 ;  /* 0x00000000030075a7 */ /* 0x008724000802017f */
[----:B----4-:R-:W-:Y:S05]  /*12ae0*/  @!P1 NANOSLEEP.SYNCS 0x989680 ;  /* 0x009896800000995d */ /* 0x010fea0003900000 */
[----:B------:R-:W4:Y:S02]  /*12af0*/  @!P1 SYNCS.PHASECHK.TRANS64 P1, [R3+URZ], R0 ;  /* 0x00000000030095a7 */ /* 0x000f24000802007f */
[----:B----4-:R-:W-:Y:S05]  /*12b00*/  @!P1 BRA `(.L_x_18) ;  /* 0xfffffffc00f09947 */ /* 0x010fea000383ffff */
[----:B------:R-:W-:Y:S05]  /*12b10*/  BRA `(.L_x_17) ;  /* 0xfffffee800247947 */ /* 0x000fea000383ffff */
.L_x_23:
[----:B-1----:R-:W-:-:S04]  /*12b20*/  IMAD.U32 R5, RZ, RZ, UR4 ;  /* 0x00000004ff057e24 */ /* 0x002fc8000f8e00ff */
[----:B------:R1:W2:Y:S03]  /*12b30*/  SYNCS.PHASECHK.TRANS64.TRYWAIT P1, [R5+URZ], R4 ;  /* 0x00000004050075a7 */ /* 0x0002a6000802017f */
[----:B--2---:R-:W-:Y:S05]  /*12b40*/  @!P1 NANOSLEEP.SYNCS 0x989680 ;  /* 0x009896800000995d */ /* 0x004fea0003900000 */
[----:B------:R-:W2:Y:S02]  /*12b50*/  @!P1 SYNCS.PHASECHK.TRANS64 P1, [R5+URZ], R4 ;  /* 0x00000004050095a7 */ /* 0x000ea4000802007f */
[----:B--2---:R-:W-:Y:S05]  /*12b60*/  @!P1 BRA `(.L_x_23) ;  /* 0xfffffffc00ec9947 */ /* 0x004fea000383ffff */
[----:B------:R-:W-:Y:S05]  /*12b70*/  BRA `(.L_x_22) ;  /* 0xfffffee800b47947 */ /* 0x000fea000383ffff */
.L_x_420:
[----:B------:R-:W-:Y:S01]  /*12b80*/  BSSY B1, `(.L_x_450) ;  /* 0x0000006000017945 */ /* 0x000fe20003800000 */
[----:B------:R-:W-:-:S07]  /*12b90*/  IMAD.MOV.U32 R15, RZ, RZ, -0x1 ;  /* 0xffffffffff0f7424 */ /* 0x000fce00078e00ff */
[----:B------:R-:W-:Y:S05]  /*12ba0*/  WARPSYNC.COLLECTIVE R15, `(.L_x_451) ;  /* 0x000000000f0c7348 */ /* 0x000fea0003c00000 */
[----:B------:R-:W-:Y:S02]  /*12bb0*/  ELECT P6, UR62, PT ;  /* 0x00000000003e782f */ /* 0x000fe400038c0000 */
[----:B------:R-:W-:Y:S01]  /*12bc0*/  MOV R14, UR62 ;  /* 0x0000003e000e7c02 */ /* 0x000fe20008000f00 */
[----:B------:R-:W-:Y:S10]  /*12bd0*/  ENDCOLLECTIVE ;  /* 0x000000000000791b */ /* 0x000ff40003800000 */
.L_x_451:
[----:B------:R-:W-:Y:S05]  /*12be0*/  BSYNC B1 ;  /* 0x0000000000017941 */ /* 0x000fea0003800000 */
.L_x_450:
[----:B------:R-:W-:Y:S05]  /*12bf0*/  BRA `(.L_x_452) ;  /* 0xffffffe800dc7947 */ /* 0x000fea000383ffff */
.L_x_423:
[----:B0-----:R0:W1:Y:S02]  /*12c00*/  SYNCS.PHASECHK.TRANS64.TRYWAIT P1, [R14+URZ+0x70], R7 ;  /* 0x000070070e0075a7 */ /* 0x001064000802017f */
[----:B-1----:R-:W-:Y:S05]  /*12c10*/  @!P1 NANOSLEEP.SYNCS 0x989680 ;  /* 0x009896800000995d */ /* 0x002fea0003900000 */
[----:B------:R-:W1:Y:S02]  /*12c20*/  @!P1 SYNCS.PHASECHK.TRANS64 P1, [R14+URZ+0x70], R7 ;  /* 0x000070070e0095a7 */ /* 0x000e64000802007f */
[----:B-1----:R-:W-:Y:S05]  /*12c30*/  @!P1 BRA `(.L_x_423) ;  /* 0xfffffffc00f09947 */ /* 0x002fea000383ffff */
[----:B------:R-:W-:Y:S05]  /*12c40*/  BRA `(.L_x_453) ;  /* 0xffffffec00107947 */ /* 0x000fea000383ffff */
.L_x_432:
[----:B------:R-:W-:Y:S01]  /*12c50*/  BSSY B0, `(.L_x_454) ;  /* 0x0000006000007945 */ /* 0x000fe20003800000 */
[----:B------:R-:W-:-:S07]  /*12c60*/  IMAD.MOV.U32 R15, RZ, RZ, -0x1 ;  /* 0xffffffffff0f7424 */ /* 0x000fce00078e00ff */
[----:B------:R-:W-:Y:S05]  /*12c70*/  WARPSYNC.COLLECTIVE R15, `(.L_x_455) ;  /* 0x000000000f0c7348 */ /* 0x000fea0003c00000 */
[----:B------:R-:W-:Y:S02]  /*12c80*/  ELECT P6, UR62, PT ;  /* 0x00000000003e782f */ /* 0x000fe400038c0000 */
[----:B------:R-:W-:Y:S01]  /*12c90*/  MOV R14, UR62 ;  /* 0x0000003e000e7c02 */ /* 0x000fe20008000f00 */
[----:B------:R-:W-:Y:S10]  /*12ca0*/  ENDCOLLECTIVE ;  /* 0x000000000000791b */ /* 0x000ff40003800000 */
.L_x_455:
[----:B------:R-:W-:Y:S05]  /*12cb0*/  BSYNC B0 ;  /* 0x0000000000007941 */ /* 0x000fea0003800000 */
.L_x_454:
[----:B------:R-:W-:Y:S05]  /*12cc0*/  BRA `(.L_x_456) ;  /* 0xfffffff400647947 */ /* 0x000fea000383ffff */
.L_x_436:
[----:B0-----:R0:W1:Y:S02]  /*12cd0*/  SYNCS.PHASECHK.TRANS64.TRYWAIT P0, [R7+URZ], R2 ;  /* 0x00000002070075a7 */ /* 0x001064000800017f */
[----:B-1----:R-:W-:Y:S05]  /*12ce0*/  @!P0 NANOSLEEP.SYNCS 0x989680 ;  /* 0x009896800000895d */ /* 0x002fea0003900000 */
[----:B------:R-:W1:Y:S02]  /*12cf0*/  @!P0 SYNCS.PHASECHK.TRANS64 P0, [R7+URZ], R2 ;  /* 0x00000002070085a7 */ /* 0x000e64000800007f */
[----:B-1----:R-:W-:Y:S05]  /*12d00*/  @!P0 BRA `(.L_x_436) ;  /* 0xfffffffc00f08947 */ /* 0x002fea000383ffff */
[----:B------:R-:W-:Y:S05]  /*12d10*/  BRA `(.L_x_457) ;  /* 0xfffffff400a47947 */ /* 0x000fea000383ffff */
.L_x_437:
[----:B0-----:R0:W1:Y:S02]  /*12d20*/  SYNCS.PHASECHK.TRANS64.TRYWAIT P0, [R9+URZ], R4 ;  /* 0x00000004090075a7 */ /* 0x001064000800017f */
[----:B-1----:R-:W-:Y:S05]  /*12d30*/  @!P0 NANOSLEEP.SYNCS 0x989680 ;  /* 0x009896800000895d */ /* 0x002fea0003900000 */
[----:B------:R-:W1:Y:S02]  /*12d40*/  @!P0 SYNCS.PHASECHK.TRANS64 P0, [R9+URZ], R4 ;  /* 0x00000004090085a7 */ /* 0x000e64000800007f */
[----:B-1----:R-:W-:Y:S05]  /*12d50*/  @!P0 BRA `(.L_x_437) ;  /* 0xfffffffc00f08947 */ /* 0x002fea000383ffff */
[----:B------:R-:W-:Y:S05]  /*12d60*/  BRA `(.L_x_458) ;  /* 0xfffffff400b47947 */ /* 0x000fea000383ffff */
.L_x_438:
[----:B0-----:R0:W1:Y:S02]  /*12d70*/  SYNCS.PHASECHK.TRANS64.TRYWAIT P0, [R6+URZ], R5 ;  /* 0x00000005060075a7 */ /* 0x001064000800017f */
[----:B-1----:R-:W-:Y:S05]  /*12d80*/  @!P0 NANOSLEEP.SYNCS 0x989680 ;  /* 0x009896800000895d */ /* 0x002fea0003900000 */
[----:B------:R-:W1:Y:S02]  /*12d90*/  @!P0 SYNCS.PHASECHK.TRANS64 P0, [R6+URZ], R5 ;  /* 0x00000005060085a7 */ /* 0x000e64000800007f */
[----:B-1----:R-:W-:Y:S05]  /*12da0*/  @!P0 BRA `(.L_x_438) ;  /* 0xfffffffc00f08947 */ /* 0x002fea000383ffff */
[----:B------:R-:W-:Y:S05]  /*12db0*/  BRA `(.L_x_459) ;  /* 0xfffffff400c47947 */ /* 0x000fea000383ffff */
.L_x_439:
[----:B0-----:R0:W1:Y:S02]  /*12dc0*/  SYNCS.PHASECHK.TRANS64.TRYWAIT P0, [R9+URZ], R4 ;  /* 0x00000004090075a7 */ /* 0x001064000800017f */
[----:B-1----:R-:W-:Y:S05]  /*12dd0*/  @!P0 NANOSLEEP.SYNCS 0x989680 ;  /* 0x009896800000895d */ /* 0x002fea0003900000 */
[----:B------:R-:W1:Y:S02]  /*12de0*/  @!P0 SYNCS.PHASECHK.TRANS64 P0, [R9+URZ], R4 ;  /* 0x00000004090085a7 */ /* 0x000e64000800007f */
[----:B-1----:R-:W-:Y:S05]  /*12df0*/  @!P0 BRA `(.L_x_439) ;  /* 0xfffffffc00f08947 */ /* 0x002fea000383ffff */
[----:B------:R-:W-:Y:S05]  /*12e00*/  BRA `(.L_x_460) ;  /* 0xfffffff400d47947 */ /* 0x000fea000383ffff */
.L_x_440:
[----:B0-----:R0:W1:Y:S02]  /*12e10*/  SYNCS.PHASECHK.TRANS64.TRYWAIT P0, [R6+URZ], R5 ;  /* 0x00000005060075a7 */ /* 0x001064000800017f */
[----:B-1----:R-:W-:Y:S05]  /*12e20*/  @!P0 NANOSLEEP.SYNCS 0x989680 ;  /* 0x009896800000895d */ /* 0x002fea0003900000 */
[----:B------:R-:W1:Y:S02]  /*12e30*/  @!P0 SYNCS.PHASECHK.TRANS64 P0, [R6+URZ], R5 ;  /* 0x00000005060085a7 */ /* 0x000e64000800007f */
[----:B-1----:R-:W-:Y:S05]  /*12e40*/  @!P0 BRA `(.L_x_440) ;  /* 0xfffffffc00f08947 */ /* 0x002fea000383ffff */
[----:B------:R-:W-:Y:S05]  /*12e50*/  BRA `(.L_x_461) ;  /* 0xfffffff400e47947 */ /* 0x000fea000383ffff */
.L_x_441:
[----:B0-----:R0:W1:Y:S02]  /*12e60*/  SYNCS.PHASECHK.TRANS64.TRYWAIT P0, [R9+URZ], R4 ;  /* 0x00000004090075a7 */ /* 0x001064000800017f */
[----:B-1----:R-:W-:Y:S05]  /*12e70*/  @!P0 NANOSLEEP.SYNCS 0x989680 ;  /* 0x009896800000895d */ /* 0x002fea0003900000 */
[----:B------:R-:W1:Y:S02]  /*12e80*/  @!P0 SYNCS.PHASECHK.TRANS64 P0, [R9+URZ], R4 ;  /* 0x00000004090085a7 */ /* 0x000e64000800007f */
[----:B-1----:R-:W-:Y:S05]  /*12e90*/  @!P0 BRA `(.L_x_441) ;  /* 0xfffffffc00f08947 */ /* 0x002fea000383ffff */
[----:B------:R-:W-:Y:S05]  /*12ea0*/  BRA `(.L_x_462) ;  /* 0xfffffff400f47947 */ /* 0x000fea000383ffff */
.L_x_442:
[----:B0-----:R0:W1:Y:S02]  /*12eb0*/  SYNCS.PHASECHK.TRANS64.TRYWAIT P0, [R6+URZ], R5 ;  /* 0x00000005060075a7 */ /* 0x001064000800017f */
[----:B-1----:R-:W-:Y:S05]  /*12ec0*/  @!P0 NANOSLEEP.SYNCS 0x989680 ;  /* 0x009896800000895d */ /* 0x002fea0003900000 */
[----:B------:R-:W1:Y:S02]  /*12ed0*/  @!P0 SYNCS.PHASECHK.TRANS64 P0, [R6+URZ], R5 ;  /* 0x00000005060085a7 */ /* 0x000e64000800007f */
[----:B-1----:R-:W-:Y:S05]  /*12ee0*/  @!P0 BRA `(.L_x_442) ;  /* 0xfffffffc00f08947 */ /* 0x002fea000383ffff */
[----:B------:R-:W-:Y:S05]  /*12ef0*/  BRA `(.L_x_463) ;  /* 0xfffffff800047947 */ /* 0x000fea000383ffff */
.L_x_443:
[----:B0-----:R0:W1:Y:S02]  /*12f00*/  SYNCS.PHASECHK.TRANS64.TRYWAIT P0, [R9+URZ], R4 ;  /* 0x00000004090075a7 */ /* 0x001064000800017f */
[----:B-1----:R-:W-:Y:S05]  /*12f10*/  @!P0 NANOSLEEP.SYNCS 0x989680 ;  /* 0x009896800000895d */ /* 0x002fea0003900000 */
[----:B------:R-:W1:Y:S02]  /*12f20*/  @!P0 SYNCS.PHASECHK.TRANS64 P0, [R9+URZ], R4 ;  /* 0x00000004090085a7 */ /* 0x000e64000800007f */
[----:B-1----:R-:W-:Y:S05]  /*12f30*/  @!P0 BRA `(.L_x_443) ;  /* 0xfffffffc00f08947 */ /* 0x002fea000383ffff */
[----:B------:R-:W-:Y:S05]  /*12f40*/  BRA `(.L_x_464) ;  /* 0xfffffff800147947 */ /* 0x000fea000383ffff */
.L_x_444:
[----:B0-----:R0:W1:Y:S02]  /*12f50*/  SYNCS.PHASECHK.TRANS64.TRYWAIT P0, [R6+URZ], R5 ;  /* 0x00000005060075a7 */ /* 0x001064000800017f */
[----:B-1----:R-:W-:Y:S05]  /*12f60*/  @!P0 NANOSLEEP.SYNCS 0x989680 ;  /* 0x009896800000895d */ /* 0x002fea0003900000 */
[----:B------:R-:W1:Y:S02]  /*12f70*/  @!P0 SYNCS.PHASECHK.TRANS64 P0, [R6+URZ], R5 ;  /* 0x00000005060085a7 */ /* 0x000e64000800007f */
[----:B-1----:R-:W-:Y:S05]  /*12f80*/  @!P0 BRA `(.L_x_444) ;  /* 0xfffffffc00f08947 */ /* 0x002fea000383ffff */
[----:B------:R-:W-:Y:S05]  /*12f90*/  BRA `(.L_x_465) ;  /* 0xfffffff800247947 */ /* 0x000fea000383ffff */
.L_x_445:
[----:B0-----:R0:W1:Y:S02]  /*12fa0*/  SYNCS.PHASECHK.TRANS64.TRYWAIT P0, [R9+URZ], R4 ;  /* 0x00000004090075a7 */ /* 0x001064000800017f */
[----:B-1----:R-:W-:Y:S05]  /*12fb0*/  @!P0 NANOSLEEP.SYNCS 0x989680 ;  /* 0x009896800000895d */ /* 0x002fea0003900000 */
[----:B------:R-:W1:Y:S02]  /*12fc0*/  @!P0 SYNCS.PHASECHK.TRANS64 P0, [R9+URZ], R4 ;  /* 0x00000004090085a7 */ /* 0x000e64000800007f */
[----:B-1----:R-:W-:Y:S05]  /*12fd0*/  @!P0 BRA `(.L_x_445) ;  /* 0xfffffffc00f08947 */ /* 0x002fea000383ffff */
[----:B------:R-:W-:Y:S05]  /*12fe0*/  BRA `(.L_x_466) ;  /* 0xfffffff800347947 */ /* 0x000fea000383ffff */
.L_x_446:
[----:B0-----:R0:W1:Y:S02]  /*12ff0*/  SYNCS.PHASECHK.TRANS64.TRYWAIT P0, [R6+URZ], R5 ;  /* 0x00000005060075a7 */ /* 0x001064000800017f */
[----:B-1----:R-:W-:Y:S05]  /*13000*/  @!P0 NANOSLEEP.SYNCS 0x989680 ;  /* 0x009896800000895d */ /* 0x002fea0003900000 */
[----:B------:R-:W1:Y:S02]  /*13010*/  @!P0 SYNCS.PHASECHK.TRANS64 P0, [R6+URZ], R5 ;  /* 0x00000005060085a7 */ /* 0x000e64000800007f */
[----:B-1----:R-:W-:Y:S05]  /*13020*/  @!P0 BRA `(.L_x_446) ;  /* 0xfffffffc00f08947 */ /* 0x002fea000383ffff */
[----:B------:R-:W-:Y:S05]  /*13030*/  BRA `(.L_x_467) ;  /* 0xfffffff800447947 */ /* 0x000fea000383ffff */
.L_x_447:
[----:B0-----:R0:W1:Y:S02]  /*13040*/  SYNCS.PHASECHK.TRANS64.TRYWAIT P0, [R9+URZ], R4 ;  /* 0x00000004090075a7 */ /* 0x001064000800017f */
[----:B-1----:R-:W-:Y:S05]  /*13050*/  @!P0 NANOSLEEP.SYNCS 0x989680 ;  /* 0x009896800000895d */ /* 0x002fea0003900000 */
[----:B------:R-:W1:Y:S02]  /*13060*/  @!P0 SYNCS.PHASECHK.TRANS64 P0, [R9+URZ], R4 ;  /* 0x00000004090085a7 */ /* 0x000e64000800007f */
[----:B-1----:R-:W-:Y:S05]  /*13070*/  @!P0 BRA `(.L_x_447) ;  /* 0xfffffffc00f08947 */ /* 0x002fea000383ffff */
[----:B------:R-:W-:Y:S05]  /*13080*/  BRA `(.L_x_468) ;  /* 0xfffffff800547947 */ /* 0x000fea000383ffff */
.L_x_448:
[----:B-1----:R1:W2:Y:S02]  /*13090*/  SYNCS.PHASECHK.TRANS64.TRYWAIT P0, [R6+URZ], R5 ;  /* 0x00000005060075a7 */ /* 0x0022a4000800017f */
[----:B--2---:R-:W-:Y:S05]  /*130a0*/  @!P0 NANOSLEEP.SYNCS 0x989680 ;  /* 0x009896800000895d */ /* 0x004fea0003900000 */
[----:B------:R-:W2:Y:S02]  /*130b0*/  @!P0 SYNCS.PHASECHK.TRANS64 P0, [R6+URZ], R5 ;  /* 0x00000005060085a7 */ /* 0x000ea4000800007f */
[----:B--2---:R-:W-:Y:S05]  /*130c0*/  @!P0 BRA `(.L_x_448) ;  /* 0xfffffffc00f08947 */ /* 0x004fea000383ffff */
[----:B------:R-:W-:Y:S05]  /*130d0*/  BRA `(.L_x_469) ;  /* 0xfffffff8005c7947 */ /* 0x000fea000383ffff */
.L_x_470:
[----:B------:R-:W-:-:S00]  /*130e0*/  BRA `(.L_x_470) ;  /* 0xfffffffc00fc7947 */ /* 0x000fc0000383ffff */
[----:B------:R-:W-:-:S00]  /*130f0*/  NOP ;  /* 0x0000000000007918 */ /* 0x000fc00000000000 */
        /* <DEDUP_REMOVED lines=8> */
.L_x_471:


//--------------------- .nv.global.init           --------------------------
	.section	.nv.global.init,"aw",@progbits
.nv.global.init:
	.type		$str$22,@object
	.size		$str$22,($str$23 - $str$22)
$str$22:
        /*0000*/ 	.byte	0x6b, 0x5f, 0x74, 0x69, 0x6c, 0x65, 0x5f, 0x63, 0x6f, 0x75, 0x6e, 0x74, 0x20, 0x3e, 0x3d, 0x20
        /*0010*/ 	.byte	0x31, 0x00
	.type		$str$23,@object
	.size		$str$23,(__unnamed_1 - $str$23)
$str$23:
        /*0012*/ 	.byte	0x2f, 0x74, 0x6d, 0x70, 0x2f, 0x63, 0x75, 0x74, 0x6c, 0x61, 0x73, 0x73, 0x5f, 0x73, 0x77, 0x65
        /*0022*/ 	.byte	0x65, 0x70, 0x5f, 0x73, 0x72, 0x63, 0x2f, 0x69, 0x6e, 0x63, 0x6c, 0x75, 0x64, 0x65, 0x2f, 0x63
        /*0032*/ 	.byte	0x75, 0x74, 0x6c, 0x61, 0x73, 0x73, 0x2f, 0x67, 0x65, 0x6d, 0x6d, 0x2f, 0x63, 0x6f, 0x6c, 0x6c
        /*0042*/ 	.byte	0x65, 0x63, 0x74, 0x69, 0x76, 0x65, 0x2f, 0x73, 0x6d, 0x39, 0x30, 0x5f, 0x6d, 0x6d, 0x61, 0x5f
        /*0052*/ 	.byte	0x74, 0x6d, 0x61, 0x5f, 0x67, 0x6d, 0x6d, 0x61, 0x5f, 0x73, 0x73, 0x5f, 0x77, 0x61, 0x72, 0x70
        /*0062*/ 	.byte	0x73, 0x70, 0x65, 0x63, 0x69, 0x61, 0x6c, 0x69, 0x7a, 0x65, 0x64, 0x2e, 0x68, 0x70, 0x70, 0x00
	.type		__unnamed_1,@object
	.size		__unnamed_1,(.L_0 - __unnamed_1)
__unnamed_1:
        /*0072*/ 	.byte	0x76, 0x6f, 0x69, 0x64, 0x20, 0x63, 0x75, 0x74, 0x6c, 0x61, 0x73, 0x73, 0x3a, 0x3a, 0x67, 0x65
        /* <DEDUP_REMOVED lines=180> */
        /*0bc2*/ 	.byte	0x65, 0x6e, 0x74, 0x69, 0x74, 0x79, 0x5d, 0x00
.L_0:


//--------------------- .nv.shared._ZN7cutlass13device_kernelINS_4gemm6kernel13GemmUniversalIN4cute5tupleIJiiiiEEENS1_10collective13CollectiveMmaINS1_34MainloopSm90TmaGmmaWarpSpecializedILi14ENS5_IJNS4_1CILi1EEESB_SB_EEENS1_35KernelTmaWarpSpecializedCooperativeEEENS5_IJNSA_ILi128EEENSA_ILi384EEENSA_ILi16EEEEEENS_10bfloat16_tENS5_IJlSB_lEEESJ_SK_NS4_8TiledMMAINS4_8MMA_AtomIJNS4_4SM904GMMA28MMA_64x192x16_F32BF16BF16_SSILNSO_5MajorE0ELSQ_0ELNSO_7ScaleInE1ELSR_1EEEEEENS4_6LayoutINS5_IJNSA_ILi2EEESB_SB_EEENS5_IJSB_NSA_ILi0EEESX_EEEEENS5_IJNS4_10UnderscoreES10_S10_EEEEENS4_13SM90_TMA_LOADENS4_14ComposedLayoutINS4_7SwizzleILi1ELi4ELi3EEENS4_18smem_ptr_flag_bitsILi16EEENSU_INS5_IJNSA_ILi8EEESH_EEENS5_IJSH_SB_EEEEEEEvNS4_8identityES13_S1D_vS1E_EENS_8epilogue10collective6detail29Sm90TmaWarpSpecializedAdapterINS1H_15DefaultEpilogueISJ_SK_SK_NS1G_6thread17LinearCombinationISJ_Li1EffLNS1L_9ScaleType4KindE0ELNS_15FloatRoundStyleE2ESJ_EENS1_15EpilogueDefaultEEEEEvvEEEEvNT_6ParamsE --------------------------
	.section	.nv.shared._ZN7cutlass13device_kernelINS_4gemm6kernel13GemmUniversalIN4cute5tupleIJiiiiEEENS1_10collective13CollectiveMmaINS1_34MainloopSm90TmaGmmaWarpSpecializedILi14ENS5_IJNS4_1CILi1EEESB_SB_EEENS1_35KernelTmaWarpSpecializedCooperativeEEENS5_IJNSA_ILi128EEENSA_ILi384EEENSA_ILi16EEEEEENS_10bfloat16_tENS5_IJlSB_lEEESJ_SK_NS4_8TiledMMAINS4_8MMA_AtomIJNS4_4SM904GMMA28MMA_64x192x16_F32BF16BF16_SSILNSO_5MajorE0ELSQ_0ELNSO_7ScaleInE1ELSR_1EEEEEENS4_6LayoutINS5_IJNSA_ILi2EEESB_SB_EEENS5_IJSB_NSA_ILi0EEESX_EEEEENS5_IJNS4_10UnderscoreES10_S10_EEEEENS4_13SM90_TMA_LOADENS4_14ComposedLayoutINS4_7SwizzleILi1ELi4ELi3EEENS4_18smem_ptr_flag_bitsILi16EEENSU_INS5_IJNSA_ILi8EEESH_EEENS5_IJSH_SB_EEEEEEEvNS4_8identityES13_S1D_vS1E_EENS_8epilogue10collective6detail29Sm90TmaWarpSpecializedAdapterINS1H_15DefaultEpilogueISJ_SK_SK_NS1G_6thread17LinearCombinationISJ_Li1EffLNS1L_9ScaleType4KindE0ELNS_15FloatRoundStyleE2ESJ_EENS1_15EpilogueDefaultEEEEEvvEEEEvNT_6ParamsE,"aw",@nobits
	.sectionflags	@""
	.align	16
	.zero		1024


//--------------------- .nv.shared.reserved.0     --------------------------
	.section	.nv.shared.reserved.0,"aw",@nobits
	.weak		__nv_reservedSMEM_offset_0_alias
	.size		__nv_reservedSMEM_offset_0_alias, 0, 0
	.other		__nv_reservedSMEM_offset_0_alias,@"STO_CUDA_RESERVED_SHARED STV_DEFAULT"
__nv_reservedSMEM_offset_0_alias:
	.zero		0


//--------------------- .nv.global                --------------------------
	.section	.nv.global,"aw",@nobits
.nv.global:
	.type		_ZN39_INTERNAL_856d7aed_4_k_cu_9fee24af_30594cute1_E,@object
	.size		_ZN39_INTERNAL_856d7aed_4_k_cu_9fee24af_30594cute1_E,(_ZN39_INTERNAL_856d7aed_4_k_cu_9fee24af_30594cuda3std3__45__cpo6cbeginE - _ZN39_INTERNAL_856d7aed_4_k_cu_9fee24af_30594cute1_E)
_ZN39_INTERNAL_856d7aed_4_k_cu_9fee24af_30594cute1_E:
	.zero		1
	.type		_ZN39_INTERNAL_856d7aed_4_k_cu_9fee24af_30594cuda3std3__45__cpo6cbeginE,@object
	.size		_ZN39_INTERNAL_856d7aed_4_k_cu_9fee24af_30594cuda3std3__45__cpo6cbeginE,(_ZN39_INTERNAL_856d7aed_4_k_cu_9fee24af_30594cuda3std3__48in_placeE - _ZN39_INTERNAL_856d7aed_4_k_cu_9fee24af_30594cuda3std3__45__cpo6cbeginE)
_ZN39_INTERNAL_856d7aed_4_k_cu_9fee24af_30594cuda3std3__45__cpo6cbeginE:
	.zero		1
	.type		_ZN39_INTERNAL_856d7aed_4_k_cu_9fee24af_30594cuda3std3__48in_placeE,@object
	.size		_ZN39_INTERNAL_856d7aed_4_k_cu_9fee24af_30594cuda3std3__48in_placeE,(_ZN39_INTERNAL_856d7aed_4_k_cu_9fee24af_30594cuda3std6ranges3__45__cpo9iter_moveE - _ZN39_INTERNAL_856d7aed_4_k_cu_9fee24af_30594cuda3std3__48in_placeE)
_ZN39_INTERNAL_856d7aed_4_k_cu_9fee24af_30594cuda3std3__48in_placeE:
	.zero		1
	.type		_ZN39_INTERNAL_856d7aed_4_k_cu_9fee24af_30594cuda3std6ranges3__45__cpo9iter_moveE,@object
	.size		_ZN39_INTERNAL_856d7aed_4_k_cu_9fee24af_30594cuda3std6ranges3__45__cpo9iter_moveE,(_ZN39_INTERNAL_856d7aed_4_k_cu_9fee24af_30594cuda3std3__45__cpo5beginE - _ZN39_INTERNAL_856d7aed_4_k_cu_9fee24af_30594cuda3std6ranges3__45__cpo9iter_moveE)
_ZN39_INTERNAL_856d7aed_4_k_cu_9fee24af_30594cuda3std6ranges3__45__cpo9iter_moveE:
	.zero		1
	.type		_ZN39_INTERNAL_856d7aed_4_k_cu_9fee24af_30594cuda3std3__45__cpo5beginE,@object
	.size		_ZN39_INTERNAL_856d7aed_4_k_cu_9fee24af_30594cuda3std3__45__cpo5beginE,(_ZN39_INTERNAL_856d7aed_4_k_cu_9fee24af_30594cuda3std3__441_GLOBAL__N__856d7aed_4_k_cu_9fee24af_30596ignoreE - _ZN39_INTERNAL_856d7aed_4_k_cu_9fee24af_30594cuda3std3__45__cpo5beginE)
_ZN39_INTERNAL_856d7aed_4_k_cu_9fee24af_30594cuda3std3__45__cpo5beginE:
	.zero		1
	.type		_ZN39_INTERNAL_856d7aed_4_k_cu_9fee24af_30594cuda3std3__441_GLOBAL__N__856d7aed_4_k_cu_9fee24af_30596ignoreE,@object
	.size		_ZN39_INTERNAL_856d7aed_4_k_cu_9fee24af_30594cuda3std3__441_GLOBAL__N__856d7aed_4_k_cu_9fee24af_30596ignoreE,(_ZN39_INTERNAL_856d7aed_4_k_cu_9fee24af_30594cute7productE - _ZN39_INTERNAL_856d7aed_4_k_cu_9fee24af_30594cuda3std3__441_GLOBAL__N__856d7aed_4_k_cu_9fee24af_30596ignoreE)
_ZN39_INTERNAL_856d7aed_4_k_cu_9fee24af_30594cuda3std3__441_GLOBAL__N__856d7aed_4_k_cu_9fee24af_30596ignoreE:
	.zero		1
	.type		_ZN39_INTERNAL_856d7aed_4_k_cu_9fee24af_30594cute7productE,@object
	.size		_ZN39_INTERNAL_856d7aed_4_k_cu_9fee24af_30594cute7productE,(_ZN39_INTERNAL_856d7aed_4_k_cu_9fee24af_30594cuda3std3__45__cpo3endE - _ZN39_INTERNAL_856d7aed_4_k_cu_9fee24af_30594cute7productE)
_ZN39_INTERNAL_856d7aed_4_k_cu_9fee24af_30594cute7productE:
	.zero		1
	.type		_ZN39_INTERNAL_856d7aed_4_k_cu_9fee24af_30594cuda3std3__45__cpo3endE,@object
	.size		_ZN39_INTERNAL_856d7aed_4_k_cu_9fee24af_30594cuda3std3__45__cpo3endE,(_ZN39_INTERNAL_856d7aed_4_k_cu_9fee24af_30594cuda3std3__419piecewise_constructE - _ZN39_INTERNAL_856d7aed_4_k_cu_9fee24af_30594cuda3std3__45__cpo3endE)
_ZN39_INTERNAL_856d7aed_4_k_cu_9fee24af_30594cuda3std3__45__cpo3endE:
	.zero		1
	.type		_ZN39_INTERNAL_856d7aed_4_k_cu_9fee24af_30594cuda3std3__419piecewise_constructE,@object
	.size		_ZN39_INTERNAL_856d7aed_4_k_cu_9fee24af_30594cuda3std3__419piecewise_constructE,(_ZN39_INTERNAL_856d7aed_4_k_cu_9fee24af_30594cuda3std3__45__cpo4cendE - _ZN39_INTERNAL_856d7aed_4_k_cu_9fee24af_30594cuda3std3__419piecewise_constructE)
_ZN39_INTERNAL_856d7aed_4_k_cu_9fee24af_30594cuda3std3__419piecewise_constructE:
	.zero		1
	.type		_ZN39_INTERNAL_856d7aed_4_k_cu_9fee24af_30594cuda3std3__45__cpo4cendE,@object
	.size		_ZN39_INTERNAL_856d7aed_4_k_cu_9fee24af_30594cuda3std3__45__cpo4cendE,(_ZN39_INTERNAL_856d7aed_4_k_cu_9fee24af_30594cuda3std6ranges3__45__cpo4swapE - _ZN39_INTERNAL_856d7aed_4_k_cu_9fee24af_30594cuda3std3__45__cpo4cendE)
_ZN39_INTERNAL_856d7aed_4_k_cu_9fee24af_30594cuda3std3__45__cpo4cendE:
	.zero		1
	.type		_ZN39_INTERNAL_856d7aed_4_k_cu_9fee24af_30594cuda3std6ranges3__45__cpo4swapE,@object
	.size		_ZN39_INTERNAL_856d7aed_4_k_cu_9fee24af_30594cuda3std6ranges3__45__cpo4swapE,(.L_8 - _ZN39_INTERNAL_856d7aed_4_k_cu_9fee24af_30594cuda3std6ranges3__45__cpo4swapE)
_ZN39_INTERNAL_856d7aed_4_k_cu_9fee24af_30594cuda3std6ranges3__45__cpo4swapE:
	.zero		1
.L_8:


//--------------------- .nv.constant0._ZN7cutlass13device_kernelINS_4gemm6kernel13GemmUniversalIN4cute5tupleIJiiiiEEENS1_10collective13CollectiveMmaINS1_34MainloopSm90TmaGmmaWarpSpecializedILi14ENS5_IJNS4_1CILi1EEESB_SB_EEENS1_35KernelTmaWarpSpecializedCooperativeEEENS5_IJNSA_ILi128EEENSA_ILi384EEENSA_ILi16EEEEEENS_10bfloat16_tENS5_IJlSB_lEEESJ_SK_NS4_8TiledMMAINS4_8MMA_AtomIJNS4_4SM904GMMA28MMA_64x192x16_F32BF16BF16_SSILNSO_5MajorE0ELSQ_0ELNSO_7ScaleInE1ELSR_1EEEEEENS4_6LayoutINS5_IJNSA_ILi2EEESB_SB_EEENS5_IJSB_NSA_ILi0EEESX_EEEEENS5_IJNS4_10UnderscoreES10_S10_EEEEENS4_13SM90_TMA_LOADENS4_14ComposedLayoutINS4_7SwizzleILi1ELi4ELi3EEENS4_18smem_ptr_flag_bitsILi16EEENSU_INS5_IJNSA_ILi8EEESH_EEENS5_IJSH_SB_EEEEEEEvNS4_8identityES13_S1D_vS1E_EENS_8epilogue10collective6detail29Sm90TmaWarpSpecializedAdapterINS1H_15DefaultEpilogueISJ_SK_SK_NS1G_6thread17LinearCombinationISJ_Li1EffLNS1L_9ScaleType4KindE0ELNS_15FloatRoundStyleE2ESJ_EENS1_15EpilogueDefaultEEEEEvvEEEEvNT_6ParamsE --------------------------
	.section	.nv.constant0._ZN7cutlass13device_kernelINS_4gemm6kernel13GemmUniversalIN4cute5tupleIJiiiiEEENS1_10collective13CollectiveMmaINS1_34MainloopSm90TmaGmmaWarpSpecializedILi14ENS5_IJNS4_1CILi1EEESB_SB_EEENS1_35KernelTmaWarpSpecializedCooperativeEEENS5_IJNSA_ILi128EEENSA_ILi384EEENSA_ILi16EEEEEENS_10bfloat16_tENS5_IJlSB_lEEESJ_SK_NS4_8TiledMMAINS4_8MMA_AtomIJNS4_4SM904GMMA28MMA_64x192x16_F32BF16BF16_SSILNSO_5MajorE0ELSQ_0ELNSO_7ScaleInE1ELSR_1EEEEEENS4_6LayoutINS5_IJNSA_ILi2EEESB_SB_EEENS5_IJSB_NSA_ILi0EEESX_EEEEENS5_IJNS4_10UnderscoreES10_S10_EEEEENS4_13SM90_TMA_LOADENS4_14ComposedLayoutINS4_7SwizzleILi1ELi4ELi3EEENS4_18smem_ptr_flag_bitsILi16EEENSU_INS5_IJNSA_ILi8EEESH_EEENS5_IJSH_SB_EEEEEEEvNS4_8identityES13_S1D_vS1E_EENS_8epilogue10collective6detail29Sm90TmaWarpSpecializedAdapterINS1H_15DefaultEpilogueISJ_SK_SK_NS1G_6thread17LinearCombinationISJ_Li1EffLNS1L_9ScaleType4KindE0ELNS_15FloatRoundStyleE2ESJ_EENS1_15EpilogueDefaultEEEEEvvEEEEvNT_6ParamsE,"a",@progbits
	.sectionflags	@""
	.align	4
.nv.constant0._ZN7cutlass13device_kernelINS_4gemm6kernel13GemmUniversalIN4cute5tupleIJiiiiEEENS1_10collective13CollectiveMmaINS1_34MainloopSm90TmaGmmaWarpSpecializedILi14ENS5_IJNS4_1CILi1EEESB_SB_EEENS1_35KernelTmaWarpSpecializedCooperativeEEENS5_IJNSA_ILi128EEENSA_ILi384EEENSA_ILi16EEEEEENS_10bfloat16_tENS5_IJlSB_lEEESJ_SK_NS4_8TiledMMAINS4_8MMA_AtomIJNS4_4SM904GMMA28MMA_64x192x16_F32BF16BF16_SSILNSO_5MajorE0ELSQ_0ELNSO_7ScaleInE1ELSR_1EEEEEENS4_6LayoutINS5_IJNSA_ILi2EEESB_SB_EEENS5_IJSB_NSA_ILi0EEESX_EEEEENS5_IJNS4_10UnderscoreES10_S10_EEEEENS4_13SM90_TMA_LOADENS4_14ComposedLayoutINS4_7SwizzleILi1ELi4ELi3EEENS4_18smem_ptr_flag_bitsILi16EEENSU_INS5_IJNSA_ILi8EEESH_EEENS5_IJSH_SB_EEEEEEEvNS4_8identityES13_S1D_vS1E_EENS_8epilogue10collective6detail29Sm90TmaWarpSpecializedAdapterINS1H_15DefaultEpilogueISJ_SK_SK_NS1G_6thread17LinearCombinationISJ_Li1EffLNS1L_9ScaleType4KindE0ELNS_15FloatRoundStyleE2ESJ_EENS1_15EpilogueDefaultEEEEEvvEEEEvNT_6ParamsE:
	.zero		1664


//--------------------- SYMBOLS --------------------------

	.type		.nv.reservedSmem.offset0,@object
	.size		.nv.reservedSmem.offset0,0x4
	.type		__assertfail,@function
